def matmul_kernel(
    a_ptr,
    b_ptr,
    c_ptr,
    M,
    N,
    K,
    stride_am,
    stride_ak,
    stride_bk,
    stride_bn,
    stride_cm,
    stride_cn,
    BLOCK_M: tl.constexpr,
    BLOCK_N: tl.constexpr,
    BLOCK_K: tl.constexpr,
    GROUP_M: tl.constexpr,
):
    pid = tl.program_id(axis=0)
    num_pid_m = tl.cdiv(M, BLOCK_M)
    num_pid_n = tl.cdiv(N, BLOCK_N)
    num_pid_in_group = GROUP_M * num_pid_n
    group_id = pid // num_pid_in_group
    first_pid_m = group_id * GROUP_M
    group_size_m = min(num_pid_m - first_pid_m, GROUP_M)
    pid_m = first_pid_m + ((pid % num_pid_in_group) % group_size_m)
    pid_n = (pid % num_pid_in_group) // group_size_m

    offs_am = (pid_m * BLOCK_M + tl.arange(0, BLOCK_M)) % M
    offs_bn = (pid_n * BLOCK_N + tl.arange(0, BLOCK_N)) % N
    offs_k = tl.arange(0, BLOCK_K)
    a_ptrs = a_ptr + offs_am[:, None] * stride_am + offs_k[None, :] * stride_ak
    b_ptrs = b_ptr + offs_k[:, None] * stride_bk + offs_bn[None, :] * stride_bn

    acc = tl.zeros((BLOCK_M, BLOCK_N), dtype=tl.float32)
    for kk in range(0, tl.cdiv(K, BLOCK_K)):
        a = tl.load(a_ptrs, mask=offs_k[None, :] < K - kk * BLOCK_K, other=0.0)
        b = tl.load(b_ptrs, mask=offs_k[:, None] < K - kk * BLOCK_K, other=0.0)
        acc = tl.dot(a, b, acc)
        a_ptrs += BLOCK_K * stride_ak
        b_ptrs += BLOCK_K * stride_bk

    c = acc.to(c_ptr.dtype.element_ty)
    offs_cm = pid_m * BLOCK_M + tl.arange(0, BLOCK_M)
    offs_cn = pid_n * BLOCK_N + tl.arange(0, BLOCK_N)
    c_ptrs = c_ptr + offs_cm[:, None] * stride_cm + offs_cn[None, :] * stride_cn
    mask = (offs_cm[:, None] < M) & (offs_cn[None, :] < N)
    tl.store(c_ptrs, c, mask=mask)

# config = {"BLOCK_K": 32, "BLOCK_M": 128, "BLOCK_N": 64, "GROUP_M": 8, "arch": "sm_100", "dtype": "fp8e4m3", "num_ctas": 4, "num_stages": 3, "num_warps": 4}
# arch = sm_100


// ===== COMPILED SASS (sm_100a) =====

	.target	sm_100a

	.elftype	@"ET_EXEC"


//--------------------- .note.nv.tkinfo           --------------------------
	.section	.note.nv.tkinfo,"",@"SHT_NOTE"
	.sectionflags	@"SHF_NOTE_NV_TKINFO"
	.tkinfo
        /*0018*/ 	.word	0x00000081
        /*0030*/ 	.string	""
        /*0030*/ 	.string	"ptxas-blackwell"
        /*0030*/ 	.string	"Cuda compilation tools, release 12.9, V12.9.86"
        /*0030*/ 	.string	"Build cuda_12.9.r12.9/compiler.36037853_0"
        /*0030*/ 	.string	"-v  -suppress-debug-info  -lineinfo  -arch sm_100a "



//--------------------- .note.nv.cuver            --------------------------
	.section	.note.nv.cuver,"",@"SHT_NOTE"
	.sectionflags	@"SHF_NOTE_NV_CUVER"
        /*0018*/ 	.short	0x0001
        /*001a*/ 	.short	0x0064
        /*001c*/ 	.short	0x0001
        /*001e*/ 	.short	0x0000
        /*0020*/ 	.short	0x0001
        /*0022*/ 	.short	0x0000


//--------------------- .nv.info                  --------------------------
	.section	.nv.info,"",@"SHT_CUDA_INFO"
	.align	4


	//----- nvinfo : EIATTR_REGCOUNT
	.align		4
        /*0000*/ 	.byte	0x04, 0x2f
        /*0002*/ 	.short	(.L_4 - .L_3)
	.align		4
.L_3:
        /*0004*/ 	.word	index@(matmul_kernel)
        /*0008*/ 	.word	0x00000050


	//----- nvinfo : EIATTR_FRAME_SIZE
	.align		4
.L_4:
        /*000c*/ 	.byte	0x04, 0x11
        /*000e*/ 	.short	(.L_6 - .L_5)
	.align		4
.L_5:
        /*0010*/ 	.word	index@($__internal_2_$__cuda_sm10x_tcgen05_guardrail_trap_unallocated_columns_being_dealloced)
        /*0014*/ 	.word	0x00000000


	//----- nvinfo : EIATTR_FRAME_SIZE
	.align		4
.L_6:
        /*0018*/ 	.byte	0x04, 0x11
        /*001a*/ 	.short	(.L_8 - .L_7)
	.align		4
.L_7:
        /*001c*/ 	.word	index@($__internal_1_$__cuda_sm10x_tcgen05_guardrail_trap_phase_invalid_during_alloc)
        /*0020*/ 	.word	0x00000000


	//----- nvinfo : EIATTR_FRAME_SIZE
	.align		4
.L_8:
        /*0024*/ 	.byte	0x04, 0x11
        /*0026*/ 	.short	(.L_10 - .L_9)
	.align		4
.L_9:
        /*0028*/ 	.word	index@($__internal_0_$__cuda_sm10x_tcgen05_guardrail_trap_col_being_dealloced_not_returned_by_alloc)
        /*002c*/ 	.word	0x00000000


	//----- nvinfo : EIATTR_FRAME_SIZE
	.align		4
.L_10:
        /*0030*/ 	.byte	0x04, 0x11
        /*0032*/ 	.short	(.L_12 - .L_11)
	.align		4
.L_11:
        /*0034*/ 	.word	index@(matmul_kernel)
        /*0038*/ 	.word	0x00000000


	//----- nvinfo : EIATTR_MIN_STACK_SIZE
	.align		4
.L_12:
        /*003c*/ 	.byte	0x04, 0x12
        /*003e*/ 	.short	(.L_14 - .L_13)
	.align		4
.L_13:
        /*0040*/ 	.word	index@(matmul_kernel)
        /*0044*/ 	.word	0x00000000
.L_14:


//--------------------- .nv.info.matmul_kernel    --------------------------
	.section	.nv.info.matmul_kernel,"",@"SHT_CUDA_INFO"
	.sectionflags	@""
	.align	4


	//----- nvinfo : EIATTR_CUDA_API_VERSION
	.align		4
        /*0000*/ 	.byte	0x04, 0x37
        /*0002*/ 	.short	(.L_16 - .L_15)
.L_15:
        /*0004*/ 	.word	0x00000081


	//----- nvinfo : EIATTR_KPARAM_INFO
	.align		4
.L_16:
        /*0008*/ 	.byte	0x04, 0x17
        /*000a*/ 	.short	(.L_18 - .L_17)
.L_17:
        /*000c*/ 	.word	0x00000000
        /*0010*/ 	.short	0x000d
        /*0012*/ 	.short	0x0048
        /*0014*/ 	.byte	0x00, 0xf4, 0x21, 0x00


	//----- nvinfo : EIATTR_KPARAM_INFO
	.align		4
.L_18:
        /*0018*/ 	.byte	0x04, 0x17
        /*001a*/ 	.short	(.L_20 - .L_19)
.L_19:
        /*001c*/ 	.word	0x00000000
        /*0020*/ 	.short	0x000c
        /*0022*/ 	.short	0x0040
        /*0024*/ 	.byte	0x00, 0xf4, 0x21, 0x00


	//----- nvinfo : EIATTR_KPARAM_INFO
	.align		4
.L_20:
        /*0028*/ 	.byte	0x04, 0x17
        /*002a*/ 	.short	(.L_22 - .L_21)
.L_21:
        /*002c*/ 	.word	0x00000000
        /*0030*/ 	.short	0x000b
        /*0032*/ 	.short	0x0038
        /*0034*/ 	.byte	0x00, 0xf0, 0x11, 0x00


	//----- nvinfo : EIATTR_KPARAM_INFO
	.align		4
.L_22:
        /*0038*/ 	.byte	0x04, 0x17
        /*003a*/ 	.short	(.L_24 - .L_23)
.L_23:
        /*003c*/ 	.word	0x00000000
        /*0040*/ 	.short	0x000a
        /*0042*/ 	.short	0x0034
        /*0044*/ 	.byte	0x00, 0xf0, 0x11, 0x00


	//----- nvinfo : EIATTR_KPARAM_INFO
	.align		4
.L_24:
        /*0048*/ 	.byte	0x04, 0x17
        /*004a*/ 	.short	(.L_26 - .L_25)
.L_25:
        /*004c*/ 	.word	0x00000000
        /*0050*/ 	.short	0x0009
        /*0052*/ 	.short	0x0030
        /*0054*/ 	.byte	0x00, 0xf0, 0x11, 0x00


	//----- nvinfo : EIATTR_KPARAM_INFO
	.align		4
.L_26:
        /*0058*/ 	.byte	0x04, 0x17
        /*005a*/ 	.short	(.L_28 - .L_27)
.L_27:
        /*005c*/ 	.word	0x00000000
        /*0060*/ 	.short	0x0008
        /*0062*/ 	.short	0x002c
        /*0064*/ 	.byte	0x00, 0xf0, 0x11, 0x00


	//----- nvinfo : EIATTR_KPARAM_INFO
	.align		4
.L_28:
        /*0068*/ 	.byte	0x04, 0x17
        /*006a*/ 	.short	(.L_30 - .L_29)
.L_29:
        /*006c*/ 	.word	0x00000000
        /*0070*/ 	.short	0x0007
        /*0072*/ 	.short	0x0028
        /*0074*/ 	.byte	0x00, 0xf0, 0x11, 0x00


	//----- nvinfo : EIATTR_KPARAM_INFO
	.align		4
.L_30:
        /*0078*/ 	.byte	0x04, 0x17
        /*007a*/ 	.short	(.L_32 - .L_31)
.L_31:
        /*007c*/ 	.word	0x00000000
        /*0080*/ 	.short	0x0006
        /*0082*/ 	.short	0x0024
        /*0084*/ 	.byte	0x00, 0xf0, 0x11, 0x00


	//----- nvinfo : EIATTR_KPARAM_INFO
	.align		4
.L_32:
        /*0088*/ 	.byte	0x04, 0x17
        /*008a*/ 	.short	(.L_34 - .L_33)
.L_33:
        /*008c*/ 	.word	0x00000000
        /*0090*/ 	.short	0x0005
        /*0092*/ 	.short	0x0020
        /*0094*/ 	.byte	0x00, 0xf0, 0x11, 0x00


	//----- nvinfo : EIATTR_KPARAM_INFO
	.align		4
.L_34:
        /*0098*/ 	.byte	0x04, 0x17
        /*009a*/ 	.short	(.L_36 - .L_35)
.L_35:
        /*009c*/ 	.word	0x00000000
        /*00a0*/ 	.short	0x0004
        /*00a2*/ 	.short	0x001c
        /*00a4*/ 	.byte	0x00, 0xf0, 0x11, 0x00


	//----- nvinfo : EIATTR_KPARAM_INFO
	.align		4
.L_36:
        /*00a8*/ 	.byte	0x04, 0x17
        /*00aa*/ 	.short	(.L_38 - .L_37)
.L_37:
        /*00ac*/ 	.word	0x00000000
        /*00b0*/ 	.short	0x0003
        /*00b2*/ 	.short	0x0018
        /*00b4*/ 	.byte	0x00, 0xf0, 0x11, 0x00


	//----- nvinfo : EIATTR_KPARAM_INFO
	.align		4
.L_38:
        /*00b8*/ 	.byte	0x04, 0x17
        /*00ba*/ 	.short	(.L_40 - .L_39)
.L_39:
        /*00bc*/ 	.word	0x00000000
        /*00c0*/ 	.short	0x0002
        /*00c2*/ 	.short	0x0010
        /*00c4*/ 	.byte	0x00, 0xf4, 0x21, 0x00


	//----- nvinfo : EIATTR_KPARAM_INFO
	.align		4
.L_40:
        /*00c8*/ 	.byte	0x04, 0x17
        /*00ca*/ 	.short	(.L_42 - .L_41)
.L_41:
        /*00cc*/ 	.word	0x00000000
        /*00d0*/ 	.short	0x0001
        /*00d2*/ 	.short	0x0008
        /*00d4*/ 	.byte	0x00, 0xf4, 0x21, 0x00


	//----- nvinfo : EIATTR_KPARAM_INFO
	.align		4
.L_42:
        /*00d8*/ 	.byte	0x04, 0x17
        /*00da*/ 	.short	(.L_44 - .L_43)
.L_43:
        /*00dc*/ 	.word	0x00000000
        /*00e0*/ 	.short	0x0000
        /*00e2*/ 	.short	0x0000
        /*00e4*/ 	.byte	0x00, 0xf4, 0x21, 0x00


	//----- nvinfo : EIATTR_EXPLICIT_CLUSTER
	.align		4
.L_44:
        /*00e8*/ 	.byte	0x01, 0x3e
	.zero		2


	//----- nvinfo : EIATTR_CTA_PER_CLUSTER
	.align		4
        /*00ec*/ 	.byte	0x04, 0x3d
        /*00ee*/ 	.short	(.L_46 - .L_45)
.L_45:
        /*00f0*/ 	.word	0x00000004
        /*00f4*/ 	.word	0x00000001
        /*00f8*/ 	.word	0x00000001


	//----- nvinfo : EIATTR_AT_ENTRY_FRAGMENTS
	.align		4
.L_46:
        /*00fc*/ 	.byte	0x04, 0x4f
        /*00fe*/ 	.short	(.L_48 - .L_47)


	//   ....[0]....
.L_47:
        /*0100*/ 	.word	0x00000004


	//----- nvinfo : EIATTR_RESERVED_SMEM_USED
	.align		4
.L_48:
        /*0104*/ 	.byte	0x01, 0x41
	.zero		2


	//----- nvinfo : EIATTR_SPARSE_MMA_MASK
	.align		4
        /*0108*/ 	.byte	0x03, 0x50
        /*010a*/ 	.short	0x0000


	//----- nvinfo : EIATTR_TCGEN05_1CTA_USED
	.align		4
        /*010c*/ 	.byte	0x01, 0x51
	.zero		2


	//----- nvinfo : EIATTR_MAXREG_COUNT
	.align		4
        /*0110*/ 	.byte	0x03, 0x1b
        /*0112*/ 	.short	0x00ff


	//----- nvinfo : EIATTR_NUM_BARRIERS
	.align		4
        /*0114*/ 	.byte	0x02, 0x4c
        /*0116*/ 	.byte	0x01
	.zero		1


	//----- nvinfo : EIATTR_INT_WARP_WIDE_INSTR_OFFSETS
	.align		4
        /*0118*/ 	.byte	0x04, 0x31
        /*011a*/ 	.short	(.L_50 - .L_49)


	//   ....[0]....
.L_49:
        /*011c*/ 	.word	0x00000e10


	//   ....[1]....
        /*0120*/ 	.word	0x00000e20


	//   ....[2]....
        /*0124*/ 	.word	0x00001e30


	//   ....[3]....
        /*0128*/ 	.word	0x00003f10


	//   ....[4]....
        /*012c*/ 	.word	0x00003f60


	//----- nvinfo : EIATTR_COOP_GROUP_MASK_REGIDS
	.align		4
.L_50:
        /*0130*/ 	.byte	0x04, 0x29
        /*0132*/ 	.short	(.L_52 - .L_51)


	//   ....[0]....
.L_51:
        /*0134*/ 	.word	0xffffffff


	//   ....[1]....
        /*0138*/ 	.word	0xffffffff


	//   ....[2]....
        /*013c*/ 	.word	0xffffffff


	//   ....[3]....
        /*0140*/ 	.word	0xffffffff


	//----- nvinfo : EIATTR_COOP_GROUP_INSTR_OFFSETS
	.align		4
.L_52:
        /*0144*/ 	.byte	0x04, 0x28
        /*0146*/ 	.short	(.L_54 - .L_53)


	//   ....[0]....
.L_53:
        /*0148*/ 	.word	0x00000070


	//   ....[1]....
        /*014c*/ 	.word	0x00000320


	//   ....[2]....
        /*0150*/ 	.word	0x00003db0


	//   ....[3]....
        /*0154*/ 	.word	0x00004010


	//----- nvinfo : EIATTR_VRC_CTA_INIT_COUNT
	.align		4
.L_54:
        /*0158*/ 	.byte	0x02, 0x4a
        /*015a*/ 	.byte	0x80
	.zero		1


	//----- nvinfo : EIATTR_MBARRIER_INSTR_OFFSETS
	.align		4
        /*015c*/ 	.byte	0x04, 0x39
        /*015e*/ 	.short	(.L_56 - .L_55)


	//   ....[0]....
.L_55:
        /*0160*/ 	.word	0x00000f50
        /*0164*/ 	.word	0x000000ff
        /*0168*/ 	.word	0x00000000
        /*016c*/ 	.short	0x0100
        /*016e*/ 	.byte	0x12
	.zero		1


	//   ....[1]....
        /*0170*/ 	.word	0x00001f20
        /*0174*/ 	.word	0x000000ff
        /*0178*/ 	.word	0x00001808
        /*017c*/ 	.short	0x0100
        /*017e*/ 	.byte	0x09
	.zero		1


	//   ....[2]....
        /*0180*/ 	.word	0x000025c0
        /*0184*/ 	.word	0x000000ff
        /*0188*/ 	.word	0x00000000
        /*018c*/ 	.short	0x010a
        /*018e*/ 	.byte	0x12
	.zero		1


	//   ....[3]....
        /*0190*/ 	.word	0x000030f0
        /*0194*/ 	.word	0x000000ff
        /*0198*/ 	.word	0x00000000
        /*019c*/ 	.short	0x010a
        /*019e*/ 	.byte	0x12
	.zero		1


	//   ....[4]....
        /*01a0*/ 	.word	0x00003250
        /*01a4*/ 	.word	0x000000ff
        /*01a8*/ 	.word	0x00001800
        /*01ac*/ 	.short	0x0108
        /*01ae*/ 	.byte	0x09
	.zero		1


	//   ....[5]....
        /*01b0*/ 	.word	0x000032e0
        /*01b4*/ 	.word	0x000000ff
        /*01b8*/ 	.word	0x00001808
        /*01bc*/ 	.short	0x0108
        /*01be*/ 	.byte	0x09
	.zero		1


	//   ....[6]....
        /*01c0*/ 	.word	0x00004030
        /*01c4*/ 	.word	0x000000ff
        /*01c8*/ 	.word	0x00000000
        /*01cc*/ 	.short	0x010a
        /*01ce*/ 	.byte	0x12
	.zero		1


	//   ....[7]....
        /*01d0*/ 	.word	0x00004060
        /*01d4*/ 	.word	0x000000ff
        /*01d8*/ 	.word	0x00000000
        /*01dc*/ 	.short	0x010a
        /*01de*/ 	.byte	0x12
	.zero		1


	//----- nvinfo : EIATTR_NUM_MBARRIERS
	.align		4
.L_56:
        /*01e0*/ 	.byte	0x03, 0x38
        /*01e2*/ 	.short	0x0002


	//----- nvinfo : EIATTR_EXIT_INSTR_OFFSETS
	.align		4
        /*01e4*/ 	.byte	0x04, 0x1c
        /*01e6*/ 	.short	(.L_58 - .L_57)


	//   ....[0]....
.L_57:
        /*01e8*/ 	.word	0x00004020


	//----- nvinfo : EIATTR_REQNTID
	.align		4
.L_58:
        /*01ec*/ 	.byte	0x04, 0x10
        /*01ee*/ 	.short	(.L_60 - .L_59)
.L_59:
        /*01f0*/ 	.word	0x00000080
        /*01f4*/ 	.word	0x00000001
        /*01f8*/ 	.word	0x00000001


	//----- nvinfo : EIATTR_CRS_STACK_SIZE
	.align		4
.L_60:
        /*01fc*/ 	.byte	0x04, 0x1e
        /*01fe*/ 	.short	(.L_62 - .L_61)
.L_61:
        /*0200*/ 	.word	0x00000000


	//----- nvinfo : EIATTR_CBANK_PARAM_SIZE
	.align		4
.L_62:
        /*0204*/ 	.byte	0x03, 0x19
        /*0206*/ 	.short	0x0050


	//----- nvinfo : EIATTR_PARAM_CBANK
	.align		4
        /*0208*/ 	.byte	0x04, 0x0a
        /*020a*/ 	.short	(.L_64 - .L_63)
	.align		4
.L_63:
        /*020c*/ 	.word	index@(.nv.constant0.matmul_kernel)
        /*0210*/ 	.short	0x0380
        /*0212*/ 	.short	0x0050


	//----- nvinfo : EIATTR_SW_WAR
	.align		4
.L_64:
        /*0214*/ 	.byte	0x04, 0x36
        /*0216*/ 	.short	(.L_66 - .L_65)
.L_65:
        /*0218*/ 	.word	0x00000008
.L_66:


//--------------------- .nv.compat                --------------------------
	.section	.nv.compat,"",@"SHT_CUDA_COMPAT_INFO"
	.align	4
        /*0000*/ 	.byte	0x02, 0x02, 0x02, 0x00, 0x02, 0x05, 0x05, 0x00, 0x02, 0x03, 0x00, 0x00, 0x02, 0x06, 0x01, 0x00


//--------------------- .nv.callgraph             --------------------------
	.section	.nv.callgraph,"",@"SHT_CUDA_CALLGRAPH"
	.align	4
	.sectionentsize	8
	.align		4
        /*0000*/ 	.word	0x00000000
	.align		4
        /*0004*/ 	.word	0xffffffff
	.align		4
        /*0008*/ 	.word	0x00000000
	.align		4
        /*000c*/ 	.word	0xfffffffe
	.align		4
        /*0010*/ 	.word	0x00000000
	.align		4
        /*0014*/ 	.word	0xfffffffd
	.align		4
        /*0018*/ 	.word	0x00000000
	.align		4
        /*001c*/ 	.word	0xfffffffc


//--------------------- .text.matmul_kernel       --------------------------
	.section	.text.matmul_kernel,"ax",@progbits
	.align	128
        .global         matmul_kernel
        .type           matmul_kernel,@function
        .size           matmul_kernel,(.L_x_20 - matmul_kernel)
        .other          matmul_kernel,@"STO_CUDA_ENTRY STV_DEFAULT"
matmul_kernel:
.text.matmul_kernel:
[----:B------:R-:W0:Y:S01]  /*0000*/  LDC R1, c[0x0][0x37c] ;  /* 0x0000df00ff017b82 */ /* 0x000e220000000800 */
[----:B------:R-:W1:Y:S01]  /*0010*/  S2R R3, SR_TID.X ;  /* 0x0000000000037919 */ /* 0x000e620000002100 */
[----:B------:R-:W2:Y:S01]  /*0020*/  LDCU.64 UR16, c[0x0][0x358] ;  /* 0x00006b00ff1077ac */ /* 0x000ea20008000a00 */
[----:B-1----:R-:W-:-:S13]  /*0030*/  ISETP.GE.U32.AND P0, PT, R3, 0x20, PT ;  /* 0x000000200300780c */ /* 0x002fda0003f06070 */
[----:B------:R-:W-:Y:S02]  /*0040*/  VOTEU.ANY UP0, P0 ;  /* 0x0000000000ff7886 */ /* 0x000fe40000000100 */
[----:B0-2---:R-:W-:Y:S05]  /*0050*/  BRA.U UP0, `(.L_x_0) ;  /* 0x0000000100b47547 */ /* 0x005fea000b800000 */
[----:B------:R-:W0:Y:S01]  /*0060*/  S2UR UR6, SR_CgaCtaId ;  /* 0x00000000000679c3 */ /* 0x000e220000008800 */
[----:B------:R-:W-:Y:S01]  /*0070*/  NOP ;  /* 0x0000000000007918 */ /* 0x000fe20000000000 */
[----:B------:R-:W-:Y:S02]  /*0080*/  UMOV UR4, 0x40 ;  /* 0x0000004000047882 */ /* 0x000fe40000000000 */
[----:B0-----:R-:W-:-:S09]  /*0090*/  ULEA UR4, UR6, UR4, 0x18 ;  /* 0x0000000406047291 */ /* 0x001fd2000f8ec0ff */
[----:B------:R-:W0:Y:S01]  /*00a0*/  LDS.U8 R0, [UR4] ;  /* 0x00000004ff007984 */ /* 0x000e220008000000 */
[----:B------:R-:W-:Y:S02]  /*00b0*/  UMOV UR4, 0x400 ;  /* 0x0000040000047882 */ /* 0x000fe40000000000 */
[----:B------:R-:W-:Y:S01]  /*00c0*/  ULEA UR4, UR6, UR4, 0x18 ;  /* 0x0000000406047291 */ /* 0x000fe2000f8ec0ff */
[----:B0-----:R-:W-:-:S13]  /*00d0*/  ISETP.NE.AND P0, PT, R0, RZ, PT ;  /* 0x000000ff0000720c */ /* 0x001fda0003f05270 */
[----:B------:R-:W-:Y:S05]  /*00e0*/  @P0 BRA `(.L_x_1) ;  /* 0x0000000000780947 */ /* 0x000fea0003800000 */
[----:B------:R-:W-:-:S13]  /*00f0*/  ELECT P0, URZ, PT ;  /* 0x0000000000ff782f */ /* 0x000fda0003800000 */
[----:B------:R-:W-:Y:S05]  /*0100*/  @!P0 BRA `(.L_x_2) ;  /* 0x0000000000808947 */ /* 0x000fea0003800000 */
[----:B------:R-:W-:Y:S01]  /*0110*/  UMOV UR5, 0x1 ;  /* 0x0000000100057882 */ /* 0x000fe20000000000 */
[----:B------:R-:W-:-:S04]  /*0120*/  IMAD.MOV.U32 R5, RZ, RZ, 0x1 ;  /* 0x00000001ff057424 */ /* 0x000fc800078e00ff */
[----:B------:R-:W-:Y:S04]  /*0130*/  DEPBAR.LE SB0, 0x36 ;  /* 0x00008d800000791a */ /* 0x000fe80000000000 */
[----:B------:R-:W0:Y:S02]  /*0140*/  UTCATOMSWS.FIND_AND_SET.ALIGN UP1, UR5, UR5 ;  /* 0x00000005000575e3 */ /* 0x000e240008020800 */
[----:B0-----:R-:W-:-:S04]  /*0150*/  PLOP3.LUT P0, PT, PT, PT, UP1, 0x80, 0x8 ;  /* 0x000000000008781c */ /* 0x001fc80003f0f018 */
[----:B------:R-:W-:-:S04]  /*0160*/  SEL R0, RZ, 0xffffffff, !P0 ;  /* 0xffffffffff007807 */ /* 0x000fc80004000000 */
[----:B------:R-:W-:Y:S01]  /*0170*/  ISETP.NE.AND P0, PT, R0, RZ, PT ;  /* 0x000000ff0000720c */ /* 0x000fe20003f05270 */
[----:B------:R-:W-:-:S12]  /*0180*/  IMAD.U32 R0, RZ, RZ, UR5 ;  /* 0x00000005ff007e24 */ /* 0x000fd8000f8e00ff */
[----:B------:R-:W-:Y:S05]  /*0190*/  @P0 BRA `(.L_x_3) ;  /* 0x0000000000240947 */ /* 0x000fea0003800000 */
.L_x_4:
[----:B------:R-:W-:Y:S05]  /*01a0*/  NANOSLEEP 0x64 ;  /* 0x000000640000795d */ /* 0x000fea0003800000 */
[----:B------:R-:W-:-:S05]  /*01b0*/  UMOV UR5, 0x1 ;  /* 0x0000000100057882 */ /* 0x000fca0000000000 */
[----:B------:R-:W-:Y:S04]  /*01c0*/  DEPBAR.LE SB0, 0x36 ;  /* 0x00008d800000791a */ /* 0x000fe80000000000 */
[----:B------:R-:W0:Y:S02]  /*01d0*/  UTCATOMSWS.FIND_AND_SET.ALIGN UP1, UR5, UR5 ;  /* 0x00000005000575e3 */ /* 0x000e240008020800 */
[----:B0-----:R-:W-:-:S04]  /*01e0*/  PLOP3.LUT P0, PT, PT, PT, UP1, 0x80, 0x8 ;  /* 0x000000000008781c */ /* 0x001fc80003f0f018 */
[----:B------:R-:W-:-:S04]  /*01f0*/  SEL R0, RZ, 0xffffffff, !P0 ;  /* 0xffffffffff007807 */ /* 0x000fc80004000000 */
[----:B------:R-:W-:Y:S01]  /*0200*/  ISETP.NE.AND P0, PT, R0, RZ, PT ;  /* 0x000000ff0000720c */ /* 0x000fe20003f05270 */
[----:B------:R-:W-:-:S12]  /*0210*/  IMAD.U32 R0, RZ, RZ, UR5 ;  /* 0x00000005ff007e24 */ /* 0x000fd8000f8e00ff */
[----:B------:R-:W-:Y:S05]  /*0220*/  @!P0 BRA `(.L_x_4) ;  /* 0xfffffffc00dc8947 */ /* 0x000fea000383ffff */
.L_x_3:
[C---:B------:R-:W-:Y:S01]  /*0230*/  VIADD R4, R0.reuse, 0x10 ;  /* 0x0000001000047836 */ /* 0x040fe20000000000 */
[----:B------:R-:W-:Y:S01]  /*0240*/  UMOV UR5, 0x50 ;  /* 0x0000005000057882 */ /* 0x000fe20000000000 */
[C---:B------:R-:W-:Y:S01]  /*0250*/  SHF.L.U32 R2, R5.reuse, R0, RZ ;  /* 0x0000000005027219 */ /* 0x040fe200000006ff */
[----:B------:R-:W-:Y:S01]  /*0260*/  ULEA UR5, UR6, UR5, 0x18 ;  /* 0x0000000506057291 */ /* 0x000fe2000f8ec0ff */
[----:B------:R-:W-:Y:S01]  /*0270*/  IMAD.SHL.U32 R0, R0, 0x20, RZ ;  /* 0x0000002000007824 */ /* 0x000fe200078e00ff */
[----:B------:R-:W-:-:S04]  /*0280*/  SHF.L.U32 R5, R5, R4, RZ ;  /* 0x0000000405057219 */ /* 0x000fc800000006ff */
[----:B------:R-:W-:-:S05]  /*0290*/  LOP3.LUT R2, R5, R2, RZ, 0xfc, !PT ;  /* 0x0000000205027212 */ /* 0x000fca00078efcff */
[----:B------:R0:W-:Y:S04]  /*02a0*/  ATOMS.OR RZ, [UR5], R2 ;  /* 0x00000002ffff798c */ /* 0x0001e8000b000005 */
[----:B------:R0:W-:Y:S01]  /*02b0*/  STS [UR4], R0 ;  /* 0x00000000ff007988 */ /* 0x0001e20008000804 */
[----:B------:R-:W-:Y:S05]  /*02c0*/  BRA `(.L_x_2) ;  /* 0x0000000000107947 */ /* 0x000fea0003800000 */
.L_x_1:
[----:B------:R-:W-:Y:S01]  /*02d0*/  IMAD.MOV.U32 R0, RZ, RZ, -0x1 ;  /* 0xffffffffff007424 */ /* 0x000fe200078e00ff */
[----:B------:R-:W-:-:S04]  /*02e0*/  MOV R4, 0x310 ;  /* 0x0000031000047802 */ /* 0x000fc80000000f00 */
[----:B------:R0:W-:Y:S03]  /*02f0*/  STS [UR4], R0 ;  /* 0x00000000ff007988 */ /* 0x0001e60008000804 */
[----:B0-----:R-:W-:Y:S05]  /*0300*/  CALL.REL.NOINC `($__internal_1_$__cuda_sm10x_tcgen05_guardrail_trap_phase_invalid_during_alloc) ;  /* 0x0000003c006c7944 */ /* 0x001fea0003c00000 */
.L_x_2:
[----:B------:R-:W-:Y:S05]  /*0310*/  WARPSYNC.ALL ;  /* 0x0000000000007948 */ /* 0x000fea0003800000 */
[----:B------:R-:W-:Y:S01]  /*0320*/  NOP ;  /* 0x0000000000007918 */ /* 0x000fe20000000000 */
.L_x_0:
[----:B------:R-:W1:Y:S01]  /*0330*/  LDCU.64 UR12, c[0x0][0x398] ;  /* 0x00007300ff0c77ac */ /* 0x000e620008000a00 */
[----:B------:R-:W-:Y:S02]  /*0340*/  LOP3.LUT R75, R3, 0x7f, RZ, 0xc0, !PT ;  /* 0x0000007f034b7812 */ /* 0x000fe400078ec0ff */
[----:B------:R-:W-:Y:S01]  /*0350*/  PRMT R70, RZ, 0x7610, R70 ;  /* 0x00007610ff467816 */ /* 0x000fe20000000046 */
[----:B------:R-:W2:Y:S01]  /*0360*/  LDCU UR22, c[0x0][0x3a0] ;  /* 0x00007400ff1677ac */ /* 0x000ea20008000800 */
[----:B------:R-:W-:Y:S01]  /*0370*/  BAR.SYNC.DEFER_BLOCKING 0x0 ;  /* 0x0000000000007b1d */ /* 0x000fe20000010000 */
[----:B------:R-:W-:-:S05]  /*0380*/  ISETP.NE.U32.AND P6, PT, R75, RZ, PT ;  /* 0x000000ff4b00720c */ /* 0x000fca0003fc5070 */
[----:B------:R-:W-:Y:S01]  /*0390*/  UMOV UR14, 0x1 ;  /* 0x00000001000e7882 */ /* 0x000fe20000000000 */
[----:B------:R-:W3:Y:S01]  /*03a0*/  LDCU UR19, c[0x0][0x3a4] ;  /* 0x00007480ff1377ac */ /* 0x000ee20008000800 */
[----:B------:R-:W4:Y:S01]  /*03b0*/  LDCU.128 UR24, c[0x0][0x380] ;  /* 0x00007000ff1877ac */ /* 0x000f220008000c00 */
[----:B-1----:R-:W-:Y:S02]  /*03c0*/  UIADD3 UR4, UPT, UPT, UR13, 0x3f, URZ ;  /* 0x0000003f0d047890 */ /* 0x002fe4000fffe0ff */
[----:B--2---:R-:W-:Y:S02]  /*03d0*/  UIADD3 UR29, UPT, UPT, UR22, 0x1f, URZ ;  /* 0x0000001f161d7890 */ /* 0x004fe4000fffe0ff */
[----:B------:R-:W-:-:S04]  /*03e0*/  USHF.R.S32.HI UR5, URZ, 0x1f, UR4 ;  /* 0x0000001fff057899 */ /* 0x000fc80008011404 */
[----:B------:R-:W-:-:S03]  /*03f0*/  ULEA.HI UR5, UR5, UR4, URZ, 0x6 ;  /* 0x0000000405057291 */ /* 0x000fc6000f8f30ff */
[----:B------:R-:W-:Y:S01]  /*0400*/  S2UR UR4, SR_CTAID.X ;  /* 0x00000000000479c3 */ /* 0x000fe20000002500 */
[----:B------:R-:W-:-:S04]  /*0410*/  USHF.R.S32.HI UR5, URZ, 0x6, UR5 ;  /* 0x00000006ff057899 */ /* 0x000fc80008011405 */
[----:B------:R-:W-:-:S06]  /*0420*/  USHF.L.U32 UR6, UR5, 0x3, URZ ;  /* 0x0000000305067899 */ /* 0x000fcc00080006ff */
[----:B------:R-:W-:Y:S01]  /*0430*/  IMAD.U32 R6, RZ, RZ, UR6 ;  /* 0x00000006ff067e24 */ /* 0x000fe2000f8e00ff */
[----:B------:R-:W1:Y:S02]  /*0440*/  S2UR UR5, SR_CgaSize ;  /* 0x00000000000579c3 */ /* 0x000e640000008a00 */
[----:B-1----:R-:W-:-:S12]  /*0450*/  UIMAD UR5, UR5, -0xa0, URZ ;  /* 0xffffff60050578a4 */ /* 0x002fd8000f8e02ff */
[----:B------:R-:W1:Y:S01]  /*0460*/  LDCU UR5, c[0x0][UR5+0x2b0] ;  /* 0x00005600050577ac */ /* 0x000e620008000800 */
[-C--:B------:R-:W-:Y:S02]  /*0470*/  IABS R5, R6.reuse ;  /* 0x0000000600057213 */ /* 0x080fe40000000000 */
[----:B------:R-:W-:Y:S02]  /*0480*/  IABS R6, R6 ;  /* 0x0000000600067213 */ /* 0x000fe40000000000 */
[----:B0-----:R-:W0:Y:S01]  /*0490*/  I2F.RP R0, R5 ;  /* 0x0000000500007306 */ /* 0x001e220000209400 */
[----:B------:R-:W-:Y:S02]  /*04a0*/  R2UR UR7, R5 ;  /* 0x00000000050772ca */ /* 0x000fe400000e0000 */
[----:B------:R-:W-:-:S05]  /*04b0*/  I2FP.F32.U32 R4, UR4 ;  /* 0x0000000400047c45 */ /* 0x000fca0008201000 */
[----:B-1----:R-:W-:Y:S01]  /*04c0*/  FMUL R4, R4, UR5 ;  /* 0x0000000504047c20 */ /* 0x002fe20008400000 */
[----:B0-----:R-:W0:Y:S08]  /*04d0*/  MUFU.RCP R0, R0 ;  /* 0x0000000000007308 */ /* 0x001e300000001000 */
[----:B------:R-:W1:Y:S01]  /*04e0*/  F2I.U32.TRUNC.NTZ R4, R4 ;  /* 0x0000000400047305 */ /* 0x000e62000020f000 */
[----:B0-----:R-:W-:-:S07]  /*04f0*/  VIADD R2, R0, 0xffffffe ;  /* 0x0ffffffe00027836 */ /* 0x001fce0000000000 */
[----:B------:R-:W0:Y:S01]  /*0500*/  F2I.FTZ.U32.TRUNC.NTZ R2, R2 ;  /* 0x0000000200027305 */ /* 0x000e22000021f000 */
[----:B-1----:R-:W-:-:S04]  /*0510*/  IABS R0, R4 ;  /* 0x0000000400007213 */ /* 0x002fc80000000000 */
[----:B------:R-:W-:Y:S01]  /*0520*/  R2UR UR8, R0 ;  /* 0x00000000000872ca */ /* 0x000fe200000e0000 */
[----:B------:R-:W-:Y:S01]  /*0530*/  IMAD.MOV R0, RZ, RZ, -R6 ;  /* 0x000000ffff007224 */ /* 0x000fe200078e0a06 */
[----:B0-----:R-:W-:-:S11]  /*0540*/  R2UR UR5, R2 ;  /* 0x00000000020572ca */ /* 0x001fd600000e0000 */
[----:B------:R-:W-:Y:S02]  /*0550*/  IMAD.U32 R7, RZ, RZ, UR8 ;  /* 0x00000008ff077e24 */ /* 0x000fe4000f8e00ff */
[----:B------:R-:W-:-:S04]  /*0560*/  UIADD3 UR4, UPT, UPT, URZ, -UR5, URZ ;  /* 0x80000005ff047290 */ /* 0x000fc8000fffe0ff */
[----:B------:R-:W-:-:S03]  /*0570*/  UIMAD UR7, UR4, UR7, URZ ;  /* 0x00000007040772a4 */ /* 0x000fc6000f8e02ff */
[----:B------:R-:W-:Y:S02]  /*0580*/  UMOV UR4, URZ ;  /* 0x000000ff00047c82 */ /* 0x000fe40008000000 */
[----:B------:R-:W-:-:S04]  /*0590*/  UIMAD.WIDE.U32 UR4, UR5, UR7, UR4 ;  /* 0x00000007050472a5 */ /* 0x000fc8000f8e0004 */
[----:B------:R-:W-:Y:S01]  /*05a0*/  UIMAD.WIDE.U32 UR4, UR5, UR8, URZ ;  /* 0x00000008050472a5 */ /* 0x000fe2000f8e00ff */
[----:B------:R-:W0:Y:S05]  /*05b0*/  S2UR UR8, SR_CgaCtaId ;  /* 0x00000000000879c3 */ /* 0x000e2a0000008800 */
[----:B------:R-:W-:Y:S01]  /*05c0*/  IMAD R0, R0, UR5, R7 ;  /* 0x0000000500007c24 */ /* 0x000fe2000f8e0207 */
[----:B------:R-:W-:-:S04]  /*05d0*/  R2UR UR4, R4 ;  /* 0x00000000040472ca */ /* 0x000fc800000e0000 */
[----:B------:R-:W-:-:S09]  /*05e0*/  ISETP.GT.U32.AND P0, PT, R5, R0, PT ;  /* 0x000000000500720c */ /* 0x000fd20003f04070 */
[----:B------:R-:W-:-:S04]  /*05f0*/  ULOP3.LUT UR4, UR4, UR6, URZ, 0x3c, !UPT ;  /* 0x0000000604047292 */ /* 0x000fc8000f8e3cff */
[----:B------:R-:W-:Y:S01]  /*0600*/  VOTEU.ANY UP2, P0 ;  /* 0x0000000000ff7886 */ /* 0x000fe20000040100 */
[----:B------:R-:W-:-:S04]  /*0610*/  PLOP3.LUT P0, PT, PT, PT, UP2, 0x80, 0x8 ;  /* 0x000000000008781c */ /* 0x000fc80003f0f028 */
[----:B------:R-:W-:Y:S02]  /*0620*/  @!UP2 UIADD3 UR5, UPT, UPT, UR5, 0x1, URZ ;  /* 0x000000010505a890 */ /* 0x000fe4000fffe0ff */
[----:B------:R-:W-:Y:S02]  /*0630*/  UISETP.GE.AND UP2, UPT, UR4, URZ, UPT ;  /* 0x000000ff0400728c */ /* 0x000fe4000bf46270 */
[----:B------:R-:W-:-:S05]  /*0640*/  UIADD3 UR4, UPT, UPT, UR12, 0x7f, URZ ;  /* 0x0000007f0c047890 */ /* 0x000fca000fffe0ff */
[----:B------:R-:W-:-:S05]  /*0650*/  @!P0 IMAD.IADD R0, R0, 0x1, -R5 ;  /* 0x0000000100008824 */ /* 0x000fca00078e0a05 */
[----:B------:R-:W-:-:S13]  /*0660*/  ISETP.GE.U32.AND P0, PT, R0, R5, PT ;  /* 0x000000050000720c */ /* 0x000fda0003f06070 */
[----:B------:R-:W-:-:S05]  /*0670*/  VOTEU.ANY UP1, P0 ;  /* 0x0000000000ff7886 */ /* 0x000fca0000020100 */
[----:B------:R-:W-:Y:S02]  /*0680*/  @UP1 UIADD3 UR5, UPT, UPT, UR5, 0x1, URZ ;  /* 0x0000000105051890 */ /* 0x000fe4000fffe0ff */
[----:B------:R-:W-:-:S05]  /*0690*/  UISETP.NE.AND UP1, UPT, UR6, URZ, UPT ;  /* 0x000000ff0600728c */ /* 0x000fca000bf25270 */
[----:B------:R-:W-:Y:S01]  /*06a0*/  UMOV UR7, UR5 ;  /* 0x0000000500077c82 */ /* 0x000fe20008000000 */
[----:B------:R-:W-:Y:S02]  /*06b0*/  USHF.R.S32.HI UR5, URZ, 0x1f, UR4 ;  /* 0x0000001fff057899 */ /* 0x000fe40008011404 */
[----:B------:R-:W-:Y:S02]  /*06c0*/  @!UP2 UIADD3 UR7, UPT, UPT, -UR7, URZ, URZ ;  /* 0x000000ff0707a290 */ /* 0x000fe4000fffe1ff */
[----:B------:R-:W-:Y:S02]  /*06d0*/  ULEA.HI UR5, UR5, UR4, URZ, 0x7 ;  /* 0x0000000405057291 */ /* 0x000fe4000f8f38ff */
[----:B------:R-:W-:-:S04]  /*06e0*/  @!UP1 ULOP3.LUT UR7, URZ, UR6, URZ, 0x33, !UPT ;  /* 0x00000006ff079292 */ /* 0x000fc8000f8e33ff */
[----:B------:R-:W-:Y:S02]  /*06f0*/  USHF.L.U32 UR10, UR7, 0x3, URZ ;  /* 0x00000003070a7899 */ /* 0x000fe400080006ff */
[----:B------:R-:W-:Y:S02]  /*0700*/  IMAD R5, RZ, RZ, -UR7 ;  /* 0x80000007ff057e24 */ /* 0x000fe4000f8e02ff */
[----:B------:R-:W-:Y:S02]  /*0710*/  ULEA.HI.SX32 UR5, UR5, -UR10, 0x19 ;  /* 0x8000000a05057291 */ /* 0x000fe4000f8fcaff */
[----:B------:R-:W-:Y:S02]  /*0720*/  IMAD R11, R5, UR6, R4 ;  /* 0x00000006050b7c24 */ /* 0x000fe4000f8e0204 */
[----:B------:R-:W-:-:S03]  /*0730*/  UISETP.LT.AND UP1, UPT, UR5, 0x8, UPT ;  /* 0x000000080500788c */ /* 0x000fc6000bf21270 */
[----:B------:R-:W-:Y:S01]  /*0740*/  IABS R4, R11 ;  /* 0x0000000b00047213 */ /* 0x000fe20000000000 */
[----:B------:R-:W-:-:S03]  /*0750*/  USEL UR9, UR5, 0x8, UP1 ;  /* 0x0000000805097887 */ /* 0x000fc60008800000 */
[----:B------:R-:W-:-:S03]  /*0760*/  R2UR UR7, R4 ;  /* 0x00000000040772ca */ /* 0x000fc600000e0000 */
[----:B------:R-:W-:-:S05]  /*0770*/  IMAD.U32 R6, RZ, RZ, UR9 ;  /* 0x00000009ff067e24 */ /* 0x000fca000f8e00ff */
[-C--:B------:R-:W-:Y:S02]  /*0780*/  IABS R7, R6.reuse ;  /* 0x0000000600077213 */ /* 0x080fe40000000000 */
[----:B------:R-:W-:Y:S02]  /*0790*/  IABS R6, R6 ;  /* 0x0000000600067213 */ /* 0x000fe40000000000 */
[----:B------:R-:W1:Y:S01]  /*07a0*/  I2F.RP R0, R7 ;  /* 0x0000000700007306 */ /* 0x000e620000209400 */
[----:B------:R-:W-:Y:S01]  /*07b0*/  R2UR UR6, R7 ;  /* 0x00000000070672ca */ /* 0x000fe200000e0000 */
[----:B------:R-:W-:-:S06]  /*07c0*/  IMAD.U32 R5, RZ, RZ, UR7 ;  /* 0x00000007ff057e24 */ /* 0x000fcc000f8e00ff */
[----:B-1----:R-:W1:Y:S02]  /*07d0*/  MUFU.RCP R0, R0 ;  /* 0x0000000000007308 */ /* 0x002e640000001000 */
[----:B-1----:R-:W-:Y:S02]  /*07e0*/  VIADD R2, R0, 0xffffffe ;  /* 0x0ffffffe00027836 */ /* 0x002fe40000000000 */
[----:B------:R-:W-:-:S04]  /*07f0*/  IMAD.MOV R0, RZ, RZ, -R6 ;  /* 0x000000ffff007224 */ /* 0x000fc800078e0a06 */
[----:B------:R-:W1:Y:S02]  /*0800*/  F2I.FTZ.U32.TRUNC.NTZ R2, R2 ;  /* 0x0000000200027305 */ /* 0x000e64000021f000 */
[----:B-1----:R-:W-:Y:S01]  /*0810*/  R2UR UR5, R2 ;  /* 0x00000000020572ca */ /* 0x002fe200000e0000 */
[----:B------:R-:W-:-:S05]  /*0820*/  IMAD.U32 R2, RZ, RZ, UR12 ;  /* 0x0000000cff027e24 */ /* 0x000fca000f8e00ff */
[----:B------:R-:W-:-:S04]  /*0830*/  IABS R9, R2 ;  /* 0x0000000200097213 */ /* 0x000fc80000000000 */
[----:B------:R-:W1:Y:S03]  /*0840*/  I2F.RP R2, R9 ;  /* 0x0000000900027306 */ /* 0x000e660000209400 */
[----:B------:R-:W-:-:S04]  /*0850*/  UIADD3 UR4, UPT, UPT, URZ, -UR5, URZ ;  /* 0x80000005ff047290 */ /* 0x000fc8000fffe0ff */
[----:B------:R-:W-:-:S03]  /*0860*/  UIMAD UR6, UR4, UR6, URZ ;  /* 0x00000006040672a4 */ /* 0x000fc6000f8e02ff */
[----:B------:R-:W-:Y:S02]  /*0870*/  UMOV UR4, URZ ;  /* 0x000000ff00047c82 */ /* 0x000fe40008000000 */
[----:B------:R-:W-:Y:S01]  /*0880*/  UIMAD.WIDE.U32 UR4, UR5, UR6, UR4 ;  /* 0x00000006050472a5 */ /* 0x000fe2000f8e0004 */
[----:B-1----:R-:W1:Y:S03]  /*0890*/  MUFU.RCP R2, R2 ;  /* 0x0000000200027308 */ /* 0x002e660000001000 */
[----:B------:R-:W-:Y:S02]  /*08a0*/  UIMAD.WIDE.U32 UR4, UR5, UR7, URZ ;  /* 0x00000007050472a5 */ /* 0x000fe4000f8e00ff */
[----:B------:R-:W2:Y:S04]  /*08b0*/  LDCU.64 UR6, c[0x0][0x3a8] ;  /* 0x00007500ff0677ac */ /* 0x000ea80008000a00 */
[----:B------:R-:W-:Y:S01]  /*08c0*/  IMAD R0, R0, UR5, R5 ;  /* 0x0000000500007c24 */ /* 0x000fe2000f8e0205 */
[----:B------:R-:W-:-:S04]  /*08d0*/  R2UR UR4, R11 ;  /* 0x000000000b0472ca */ /* 0x000fc800000e0000 */
[----:B------:R-:W-:Y:S01]  /*08e0*/  ISETP.GT.U32.AND P0, PT, R7, R0, PT ;  /* 0x000000000700720c */ /* 0x000fe20003f04070 */
[----:B-1----:R-:W-:Y:S01]  /*08f0*/  VIADD R4, R2, 0xffffffe ;  /* 0x0ffffffe02047836 */ /* 0x002fe20000000000 */
[----:B------:R-:W-:-:S07]  /*0900*/  LOP3.LUT R2, R3, 0x3f, RZ, 0xc0, !PT ;  /* 0x0000003f03027812 */ /* 0x000fce00078ec0ff */
[----:B------:R-:W-:Y:S01]  /*0910*/  ULOP3.LUT UR4, UR4, UR9, URZ, 0x3c, !UPT ;  /* 0x0000000904047292 */ /* 0x000fe2000f8e3cff */
[----:B------:R1:W5:Y:S01]  /*0920*/  F2I.FTZ.U32.TRUNC.NTZ R5, R4 ;  /* 0x0000000400057305 */ /* 0x000362000021f000 */
[----:B--2---:R-:W-:Y:S02]  /*0930*/  IMAD.U32 R10, RZ, RZ, UR6 ;  /* 0x00000006ff0a7e24 */ /* 0x004fe4000f8e00ff */
[----:B------:R-:W-:Y:S01]  /*0940*/  VOTEU.ANY UP2, P0 ;  /* 0x0000000000ff7886 */ /* 0x000fe20000040100 */
[----:B------:R-:W-:Y:S01]  /*0950*/  PLOP3.LUT P0, PT, PT, PT, UP2, 0x80, 0x8 ;  /* 0x000000000008781c */ /* 0x000fe20003f0f028 */
[----:B------:R-:W-:Y:S02]  /*0960*/  IMAD.U32 R12, RZ, RZ, UR6 ;  /* 0x00000006ff0c7e24 */ /* 0x000fe4000f8e00ff */
[----:B------:R-:W-:Y:S01]  /*0970*/  IMAD.U32 R14, RZ, RZ, UR6 ;  /* 0x00000006ff0e7e24 */ /* 0x000fe2000f8e00ff */
[----:B------:R-:W-:Y:S01]  /*0980*/  @!UP2 UIADD3 UR5, UPT, UPT, UR5, 0x1, URZ ;  /* 0x000000010505a890 */ /* 0x000fe2000fffe0ff */
[----:B-1----:R-:W-:Y:S01]  /*0990*/  IMAD.MOV.U32 R4, RZ, RZ, RZ ;  /* 0x000000ffff047224 */ /* 0x002fe200078e00ff */
[----:B------:R-:W-:-:S02]  /*09a0*/  UISETP.GE.AND UP2, UPT, UR4, URZ, UPT ;  /* 0x000000ff0400728c */ /* 0x000fc4000bf46270 */
[----:B0-----:R-:W-:Y:S01]  /*09b0*/  USHF.L.U32 UR4, UR8, 0x5, URZ ;  /* 0x0000000508047899 */ /* 0x001fe200080006ff */
[----:B-----5:R-:W-:-:S04]  /*09c0*/  IMAD.MOV R6, RZ, RZ, -R5 ;  /* 0x000000ffff067224 */ /* 0x020fc800078e0a05 */
[----:B------:R-:W-:-:S05]  /*09d0*/  @!P0 IMAD.IADD R0, R0, 0x1, -R7 ;  /* 0x0000000100008824 */ /* 0x000fca00078e0a07 */
[----:B------:R-:W-:Y:S01]  /*09e0*/  ISETP.GE.U32.AND P0, PT, R0, R7, PT ;  /* 0x000000070000720c */ /* 0x000fe20003f06070 */
[----:B------:R-:W-:-:S05]  /*09f0*/  IMAD.U32 R7, RZ, RZ, UR4 ;  /* 0x00000004ff077e24 */ /* 0x000fca000f8e00ff */
[----:B------:R-:W-:-:S07]  /*0a00*/  LOP3.LUT R7, R2, 0x40, R7, 0xf8, !PT ;  /* 0x0000004002077812 */ /* 0x000fce00078ef807 */
[----:B------:R-:W-:-:S05]  /*0a10*/  VOTEU.ANY UP1, P0 ;  /* 0x0000000000ff7886 */ /* 0x000fca0000020100 */
[----:B------:R-:W-:Y:S02]  /*0a20*/  @UP1 UIADD3 UR5, UPT, UPT, UR5, 0x1, URZ ;  /* 0x0000000105051890 */ /* 0x000fe4000fffe0ff */
[----:B------:R-:W-:-:S05]  /*0a30*/  UISETP.NE.AND UP1, UPT, UR9, URZ, UPT ;  /* 0x000000ff0900728c */ /* 0x000fca000bf25270 */
[----:B------:R-:W-:Y:S02]  /*0a40*/  UMOV UR11, UR5 ;  /* 0x00000005000b7c82 */ /* 0x000fe40008000000 */
[----:B------:R-:W-:Y:S02]  /*0a50*/  @!UP2 UIADD3 UR11, UPT, UPT, -UR11, URZ, URZ ;  /* 0x000000ff0b0ba290 */ /* 0x000fe4000fffe1ff */
[----:B------:R-:W-:Y:S02]  /*0a60*/  UISETP.GT.AND UP2, UPT, UR29, 0x1f, UPT ;  /* 0x0000001f1d00788c */ /* 0x000fe4000bf44270 */
[----:B------:R-:W-:-:S04]  /*0a70*/  @!UP1 ULOP3.LUT UR11, URZ, UR9, URZ, 0x33, !UPT ;  /* 0x00000009ff0b9292 */ /* 0x000fc8000f8e33ff */
[----:B------:R-:W-:Y:S02]  /*0a80*/  PLOP3.LUT P4, PT, PT, PT, UP2, 0x80, 0x8 ;  /* 0x000000000008781c */ /* 0x000fe40003f8f028 */
[----:B------:R-:W-:Y:S01]  /*0a90*/  IMAD R0, RZ, RZ, -UR11 ;  /* 0x8000000bff007e24 */ /* 0x000fe2000f8e02ff */
[----:B------:R-:W-:Y:S02]  /*0aa0*/  PLOP3.LUT P3, PT, PT, PT, UP2, 0x80, 0x8 ;  /* 0x000000000008781c */ /* 0x000fe40003f6f028 */
[----:B------:R-:W-:Y:S01]  /*0ab0*/  PLOP3.LUT P1, PT, PT, PT, UP2, 0x80, 0x8 ;  /* 0x000000000008781c */ /* 0x000fe20003f2f028 */
[----:B------:R-:W-:Y:S01]  /*0ac0*/  IMAD R0, R0, UR9, R11 ;  /* 0x0000000900007c24 */ /* 0x000fe2000f8e020b */
[----:B------:R-:W-:Y:S02]  /*0ad0*/  UMOV UR9, 0x400 ;  /* 0x0000040000097882 */ /* 0x000fe40000000000 */
[----:B------:R-:W-:Y:S01]  /*0ae0*/  ULEA UR9, UR8, UR9, 0x18 ;  /* 0x0000000908097291 */ /* 0x000fe2000f8ec0ff */
[----:B------:R-:W-:-:S03]  /*0af0*/  VIADD R0, R0, UR10 ;  /* 0x0000000a00007c36 */ /* 0x000fc60008000000 */
[----:B------:R-:W-:Y:S01]  /*0b00*/  UIADD3 UR18, UPT, UPT, UR9, 0x1800, URZ ;  /* 0x0000180009127890 */ /* 0x000fe2000fffe0ff */
[----:B------:R-:W-:Y:S02]  /*0b10*/  IMAD R2, R0, 0x80, R7 ;  /* 0x0000008000027824 */ /* 0x000fe400078e0207 */
[----:B------:R-:W-:Y:S01]  /*0b20*/  IMAD R7, R6, R9, RZ ;  /* 0x0000000906077224 */ /* 0x000fe200078e02ff */
[----:B------:R-:W-:Y:S01]  /*0b30*/  SHF.R.U32.HI R6, RZ, 0x5, R3 ;  /* 0x00000005ff067819 */ /* 0x000fe20000011603 */
[----:B------:R-:W0:Y:S01]  /*0b40*/  LDS R8, [UR9] ;  /* 0x00000009ff087984 */ /* 0x000e220008000800 */
[----:B------:R-:W-:Y:S01]  /*0b50*/  IABS R0, R2 ;  /* 0x0000000200007213 */ /* 0x000fe20000000000 */
[----:B------:R-:W-:Y:S01]  /*0b60*/  IMAD.HI.U32 R4, R5, R7, R4 ;  /* 0x0000000705047227 */ /* 0x000fe200078e0004 */
[----:B------:R-:W-:Y:S01]  /*0b70*/  R2UR UR15, R6 ;  /* 0x00000000060f72ca */ /* 0x000fe200000e0000 */
[----:B------:R-:W-:Y:S01]  /*0b80*/  BAR.SYNC.DEFER_BLOCKING 0x0 ;  /* 0x0000000000007b1d */ /* 0x000fe20000010000 */
[----:B------:R-:W-:-:S03]  /*0b90*/  ISETP.GE.AND P5, PT, R2, RZ, PT ;  /* 0x000000ff0200720c */ /* 0x000fc60003fa6270 */
[----:B------:R-:W-:-:S04]  /*0ba0*/  IMAD.HI.U32 R4, R4, R0, RZ ;  /* 0x0000000004047227 */ /* 0x000fc800078e00ff */
[----:B------:R-:W-:-:S04]  /*0bb0*/  IMAD.MOV R4, RZ, RZ, -R4 ;  /* 0x000000ffff047224 */ /* 0x000fc800078e0a04 */
[----:B------:R-:W-:Y:S01]  /*0bc0*/  IMAD R4, R9, R4, R0 ;  /* 0x0000000409047224 */ /* 0x000fe200078e0200 */
[----:B------:R-:W-:Y:S01]  /*0bd0*/  SHF.R.U32.HI R0, RZ, 0x6, R3 ;  /* 0x00000006ff007819 */ /* 0x000fe20000011603 */
[----:B------:R-:W-:-:S03]  /*0be0*/  USHF.L.U32 UR5, UR15, 0x15, URZ ;  /* 0x000000150f057899 */ /* 0x000fc600080006ff */
[----:B------:R-:W-:Y:S01]  /*0bf0*/  ISETP.GT.U32.AND P0, PT, R9, R4, PT ;  /* 0x000000040900720c */ /* 0x000fe20003f04070 */
[----:B------:R-:W-:Y:S01]  /*0c00*/  ULOP3.LUT UR5, UR5, 0x600000, URZ, 0xc0, !UPT ;  /* 0x0060000005057892 */ /* 0x000fe2000f8ec0ff */
[----:B------:R-:W-:-:S04]  /*0c10*/  SGXT.U32 R0, R0, 0x1 ;  /* 0x000000010000781a */ /* 0x000fc80000000000 */
[C---:B------:R-:W-:Y:S01]  /*0c20*/  LOP3.LUT R5, R0.reuse, 0x8, RZ, 0xfc, !PT ;  /* 0x0000000800057812 */ /* 0x040fe200078efcff */
[C---:B------:R-:W-:Y:S01]  /*0c30*/  IMAD R51, R0.reuse, UR6, RZ ;  /* 0x0000000600337c24 */ /* 0x040fe2000f8e02ff */
[C---:B------:R-:W-:Y:S02]  /*0c40*/  LOP3.LUT R6, R0.reuse, 0x10, RZ, 0xfc, !PT ;  /* 0x0000001000067812 */ /* 0x040fe400078efcff */
[----:B------:R-:W-:Y:S02]  /*0c50*/  ISETP.LT.AND P4, PT, R5, UR22, P4 ;  /* 0x0000001605007c0c */ /* 0x000fe4000a781270 */
[----:B------:R-:W-:Y:S01]  /*0c60*/  LOP3.LUT R5, R0, 0x2, RZ, 0xfc, !PT ;  /* 0x0000000200057812 */ /* 0x000fe200078efcff */
[----:B------:R-:W-:Y:S01]  /*0c70*/  @!P0 IMAD.IADD R4, R4, 0x1, -R9 ;  /* 0x0000000104048824 */ /* 0x000fe200078e0a09 */
[----:B------:R-:W-:Y:S01]  /*0c80*/  ISETP.LT.AND P3, PT, R6, UR22, P3 ;  /* 0x0000001606007c0c */ /* 0x000fe20009f61270 */
[----:B------:R-:W-:Y:S01]  /*0c90*/  IMAD.U32 R6, RZ, RZ, UR6 ;  /* 0x00000006ff067e24 */ /* 0x000fe2000f8e00ff */
[----:B------:R-:W-:-:S02]  /*0ca0*/  LOP3.LUT R7, R0, 0x18, RZ, 0xfc, !PT ;  /* 0x0000001800077812 */ /* 0x000fc400078efcff */
[----:B------:R-:W-:Y:S01]  /*0cb0*/  ISETP.GT.U32.AND P2, PT, R9, R4, PT ;  /* 0x000000040900720c */ /* 0x000fe20003f44070 */
[----:B------:R-:W-:Y:S01]  /*0cc0*/  IMAD R43, R6, 0x2, R51 ;  /* 0x00000002062b7824 */ /* 0x000fe200078e0233 */
[----:B------:R-:W-:Y:S02]  /*0cd0*/  PLOP3.LUT P0, PT, PT, PT, UP2, 0x80, 0x8 ;  /* 0x000000000008781c */ /* 0x000fe40003f0f028 */
[----:B------:R-:W-:Y:S02]  /*0ce0*/  ISETP.LT.AND P1, PT, R5, UR22, P1 ;  /* 0x0000001605007c0c */ /* 0x000fe40008f21270 */
[----:B0-----:R-:W-:Y:S01]  /*0cf0*/  R2UR UR28, R8 ;  /* 0x00000000081c72ca */ /* 0x001fe200000e0000 */
[----:B------:R-:W-:Y:S01]  /*0d00*/  IMAD.U32 R8, RZ, RZ, UR6 ;  /* 0x00000006ff087e24 */ /* 0x000fe2000f8e00ff */
[----:B------:R-:W-:Y:S02]  /*0d10*/  ISETP.LT.AND P0, PT, R7, UR22, P0 ;  /* 0x0000001607007c0c */ /* 0x000fe40008701270 */
[----:B------:R-:W-:-:S03]  /*0d20*/  P2R R5, PR, RZ, 0x40 ;  /* 0x00000040ff057803 */ /* 0x000fc60000000000 */
[----:B------:R-:W-:Y:S01]  /*0d30*/  @!P2 IMAD.IADD R4, R4, 0x1, -R9 ;  /* 0x000000010404a824 */ /* 0x000fe200078e0a09 */
[----:B------:R-:W-:-:S03]  /*0d40*/  ISETP.NE.AND P2, PT, RZ, UR12, PT ;  /* 0x0000000cff007c0c */ /* 0x000fc6000bf45270 */
[----:B------:R-:W-:-:S04]  /*0d50*/  IMAD.MOV.U32 R21, RZ, RZ, R4 ;  /* 0x000000ffff157224 */ /* 0x000fc800078e0004 */
[----:B------:R-:W-:-:S06]  /*0d60*/  @!P5 IMAD.MOV R21, RZ, RZ, -R21 ;  /* 0x000000ffff15d224 */ /* 0x000fcc00078e0a15 */
[----:B------:R-:W-:Y:S01]  /*0d70*/  @!P2 LOP3.LUT R21, RZ, UR12, RZ, 0x33, !PT ;  /* 0x0000000cff15ac12 */ /* 0x000fe2000f8e33ff */
[----:B---34-:R-:W-:Y:S06]  /*0d80*/  BRA.U UP0, `(.L_x_5) ;  /* 0x0000000100187547 */ /* 0x018fec000b800000 */
[----:B------:R-:W-:Y:S01]  /*0d90*/  ELECT P2, URZ, PT ;  /* 0x0000000000ff782f */ /* 0x000fe20003840000 */
[----:B------:R-:W-:Y:S01]  /*0da0*/  IMAD.MOV.U32 R4, RZ, RZ, 0x1 ;  /* 0x00000001ff047424 */ /* 0x000fe200078e00ff */
[----:B------:R-:W-:Y:S01]  /*0db0*/  UMOV UR10, 0x40 ;  /* 0x00000040000a7882 */ /* 0x000fe20000000000 */
[----:B------:R-:W-:Y:S01]  /*0dc0*/  UVIRTCOUNT.DEALLOC.SMPOOL 0x80 ;  /* 0x000000800000784c */ /* 0x000fe20000000000 */
[----:B------:R-:W-:-:S09]  /*0dd0*/  ULEA UR10, UR8, UR10, 0x18 ;  /* 0x0000000a080a7291 */ /* 0x000fd2000f8ec0ff */
[----:B------:R0:W-:Y:S03]  /*0de0*/  @P2 STS.U8 [UR10], R4 ;  /* 0x00000004ff002988 */ /* 0x0001e6000800000a */
.L_x_5:
[----:B------:R-:W-:Y:S01]  /*0df0*/  UIADD3 UR10, UPT, UPT, UR28, UR5, URZ ;  /* 0x000000051c0a7290 */ /* 0x000fe2000fffe0ff */
[----:B------:R-:W-:Y:S01]  /*0e00*/  IMAD R21, R21, UR19, RZ ;  /* 0x0000001315157c24 */ /* 0x000fe2000f8e02ff */
[----:B------:R-:W-:Y:S01]  /*0e10*/  VOTEU.ALL UP1, P6 ;  /* 0x0000000000ff7886 */ /* 0x000fe20003020000 */
[----:B------:R-:W-:Y:S01]  /*0e20*/  VOTEU.ALL UP3, P6 ;  /* 0x0000000000ff7886 */ /* 0x000fe20003060000 */
[----:B------:R-:W-:Y:S01]  /*0e30*/  PLOP3.LUT P2, PT, PT, PT, UP2, 0x80, 0x8 ;  /* 0x000000000008781c */ /* 0x000fe20003f4f028 */
[----:B------:R-:W-:Y:S01]  /*0e40*/  IMAD R35, R8, 0x2, R43 ;  /* 0x0000000208237824 */ /* 0x000fe200078e022b */
[----:B------:R-:W-:Y:S01]  /*0e50*/  IADD3 R20, P5, PT, R21, UR24, RZ ;  /* 0x0000001815147c10 */ /* 0x000fe2000ffbe0ff */
[----:B------:R-:W-:-:S04]  /*0e60*/  @!UP1 UIADD3 UR20, UPT, UPT, -UR14, 0x100000, URZ ;  /* 0x001000000e149890 */ /* 0x000fc8000fffe1ff */
[----:B------:R-:W-:Y:S02]  /*0e70*/  @!UP1 USHF.L.U32 UR21, UR20, 0xb, URZ ;  /* 0x0000000b14159899 */ /* 0x000fe400080006ff */
[----:B------:R-:W-:Y:S01]  /*0e80*/  @!UP1 USHF.L.U32 UR20, UR20, 0x1, URZ ;  /* 0x0000000114149899 */ /* 0x000fe200080006ff */
[----:B------:R-:W-:Y:S01]  /*0e90*/  STTM.16dp32bit_t0_t15.x16 tmem[UR10], RZ ;  /* 0x000000ff000079ed */ /* 0x000fe20008a0000a */
[----:B------:R-:W-:Y:S01]  /*0ea0*/  STTM.16dp32bit_t16_t31.x16 tmem[UR10+0x10], RZ ;  /* 0x000010ff000079ed */ /* 0x000fe20008a2000a */
[----:B------:R-:W1:Y:S02]  /*0eb0*/  FENCE.VIEW.ASYNC.T ;  /* 0x00000000000073c6 */ /* 0x000e640000000200 */
[----:B-1----:R-:W-:Y:S01]  /*0ec0*/  BAR.SYNC.DEFER_BLOCKING 0x0 ;  /* 0x0000000000007b1d */ /* 0x002fe20000010000 */
[----:B------:R-:W-:Y:S01]  /*0ed0*/  ISETP.LT.AND P2, PT, R0, UR22, P2 ;  /* 0x0000001600007c0c */ /* 0x000fe20009741270 */
[----:B------:R-:W-:Y:S01]  /*0ee0*/  IMAD R31, R10, 0x2, R35 ;  /* 0x000000020a1f7824 */ /* 0x000fe200078e0223 */
[----:B------:R-:W-:-:S02]  /*0ef0*/  LEA.HI.X.SX32 R21, R21, UR25, 0x1, P5 ;  /* 0x0000001915157c11 */ /* 0x000fc4000a8f0eff */
[C---:B------:R-:W-:Y:S01]  /*0f00*/  IADD3 R50, P5, PT, R51.reuse, R20, RZ ;  /* 0x0000001433327210 */ /* 0x040fe20007fbe0ff */
[----:B------:R-:W-:Y:S02]  /*0f10*/  IMAD R49, R12, 0x2, R31 ;  /* 0x000000020c317824 */ /* 0x000fe400078e021f */
[----:B------:R-:W-:Y:S01]  /*0f20*/  IMAD.U32 R6, RZ, RZ, UR6 ;  /* 0x00000006ff067e24 */ /* 0x000fe2000f8e00ff */
[----:B------:R-:W-:Y:S01]  /*0f30*/  LEA.HI.X.SX32 R51, R51, R21, 0x1, P5 ;  /* 0x0000001533337211 */ /* 0x000fe200028f0eff */
[----:B------:R-:W1:Y:S02]  /*0f40*/  FENCE.VIEW.ASYNC.S ;  /* 0x00000000000073c6 */ /* 0x000e640000000000 */
[----:B-1----:R1:W2:Y:S02]  /*0f50*/  @!UP3 SYNCS.EXCH.64 URZ, [UR18], UR20 ;  /* 0x0000001412ffb5b2 */ /* 0x0022a40008000100 */
[----:B--2---:R-:W-:Y:S01]  /*0f60*/  BAR.SYNC.DEFER_BLOCKING 0x0 ;  /* 0x0000000000007b1d */ /* 0x004fe20000010000 */
[----:B------:R-:W-:-:S02]  /*0f70*/  IMAD R41, R14, 0x2, R49 ;  /* 0x000000020e297824 */ /* 0x000fc400078e0231 */
[----:B------:R-:W-:Y:S02]  /*0f80*/  IMAD.U32 R8, RZ, RZ, UR6 ;  /* 0x00000006ff087e24 */ /* 0x000fe4000f8e00ff */
[----:B------:R-:W-:Y:S01]  /*0f90*/  IMAD R33, R6, 0x2, R41 ;  /* 0x0000000206217824 */ /* 0x000fe200078e0229 */
[----:B0-----:R-:W-:Y:S02]  /*0fa0*/  LOP3.LUT R4, R0, 0xa, RZ, 0xfc, !PT ;  /* 0x0000000a00047812 */ /* 0x001fe400078efcff */
[----:B------:R-:W-:Y:S01]  /*0fb0*/  IADD3 R48, P5, PT, R49, R20, RZ ;  /* 0x0000001431307210 */ /* 0x000fe20007fbe0ff */
[----:B------:R-:W-:-:S03]  /*0fc0*/  IMAD R47, R8, 0x4, R33 ;  /* 0x00000004082f7824 */ /* 0x000fc600078e0221 */
[-C--:B------:R-:W-:Y:S02]  /*0fd0*/  LEA.HI.X.SX32 R49, R49, R21.reuse, 0x1, P5 ;  /* 0x0000001531317211 */ /* 0x080fe400028f0eff */
[CC--:B------:R-:W-:Y:S01]  /*0fe0*/  IADD3 R46, P5, PT, R47.reuse, R20.reuse, RZ ;  /* 0x000000142f2e7210 */ /* 0x0c0fe20007fbe0ff */
[----:B------:R-:W2:Y:S01]  /*0ff0*/  @P2 LDG.E.U8 R70, desc[UR16][R50.64] ;  /* 0x0000001032462981 */ /* 0x000ea2000c1e1100 */
[----:B------:R-:W-:Y:S02]  /*1000*/  PLOP3.LUT P2, PT, PT, PT, UP2, 0x80, 0x8 ;  /* 0x000000000008781c */ /* 0x000fe40003f4f028 */
[----:B------:R-:W-:Y:S02]  /*1010*/  PRMT R66, RZ, 0x7610, R66 ;  /* 0x00007610ff427816 */ /* 0x000fe40000000042 */
[----:B------:R-:W-:Y:S01]  /*1020*/  ISETP.LT.AND P2, PT, R4, UR22, P2 ;  /* 0x0000001604007c0c */ /* 0x000fe20009741270 */
[----:B------:R-:W-:Y:S01]  /*1030*/  IMAD.U32 R4, RZ, RZ, UR6 ;  /* 0x00000006ff047e24 */ /* 0x000fe2000f8e00ff */
[----:B------:R-:W-:Y:S01]  /*1040*/  PRMT R77, RZ, 0x7610, R77 ;  /* 0x00007610ff4d7816 */ /* 0x000fe2000000004d */
[----:B------:R-:W-:Y:S01]  /*1050*/  IMAD.U32 R10, RZ, RZ, UR6 ;  /* 0x00000006ff0a7e24 */ /* 0x000fe2000f8e00ff */
[----:B------:R-:W3:Y:S01]  /*1060*/  @P4 LDG.E.U8 R66, desc[UR16][R48.64] ;  /* 0x0000001030424981 */ /* 0x000ee2000c1e1100 */
[----:B------:R-:W-:Y:S01]  /*1070*/  IMAD R39, R4, 0x2, R47 ;  /* 0x0000000204277824 */ /* 0x000fe200078e022f */
[----:B------:R-:W-:Y:S01]  /*1080*/  LEA.HI.X.SX32 R47, R47, R21, 0x1, P5 ;  /* 0x000000152f2f7211 */ /* 0x000fe200028f0eff */
[----:B------:R-:W-:Y:S01]  /*1090*/  IMAD.U32 R5, RZ, RZ, UR13 ;  /* 0x0000000dff057e24 */ /* 0x000fe2000f8e00ff */
[----:B------:R-:W-:Y:S01]  /*10a0*/  IADD3 R42, P5, PT, R43, R20, RZ ;  /* 0x000000142b2a7210 */ /* 0x000fe20007fbe0ff */
[----:B------:R-:W-:Y:S01]  /*10b0*/  IMAD R29, R6, 0x2, R39 ;  /* 0x00000002061d7824 */ /* 0x000fe200078e0227 */
[----:B------:R-:W-:-:S02]  /*10c0*/  LOP3.LUT R4, R0, 0x12, RZ, 0xfc, !PT ;  /* 0x0000001200047812 */ /* 0x000fc400078efcff */
[----:B------:R-:W-:Y:S01]  /*10d0*/  LEA.HI.X.SX32 R43, R43, R21, 0x1, P5 ;  /* 0x000000152b2b7211 */ /* 0x000fe200028f0eff */
[----:B------:R-:W-:Y:S01]  /*10e0*/  IMAD R25, R8, 0x2, R29 ;  /* 0x0000000208197824 */ /* 0x000fe200078e021d */
[----:B------:R-:W-:Y:S02]  /*10f0*/  PLOP3.LUT P4, PT, PT, PT, UP2, 0x80, 0x8 ;  /* 0x000000000008781c */ /* 0x000fe40003f8f028 */
[----:B------:R-:W-:Y:S01]  /*1100*/  PRMT R74, RZ, 0x7610, R74 ;  /* 0x00007610ff4a7816 */ /* 0x000fe2000000004a */
[----:B------:R-:W-:Y:S01]  /*1110*/  IMAD R7, R10, 0x2, R25 ;  /* 0x000000020a077824 */ /* 0x000fe200078e0219 */
[----:B------:R-:W4:Y:S01]  /*1120*/  @P1 LDG.E.U8 R77, desc[UR16][R42.64] ;  /* 0x000000102a4d1981 */ /* 0x000f22000c1e1100 */
[-C--:B------:R-:W-:Y:S02]  /*1130*/  IADD3 R40, P1, PT, R41, R20.reuse, RZ ;  /* 0x0000001429287210 */ /* 0x080fe40007f3e0ff */
[----:B------:R-:W-:Y:S01]  /*1140*/  ISETP.LT.AND P4, PT, R4, UR22, P4 ;  /* 0x0000001604007c0c */ /* 0x000fe2000a781270 */
[----:B------:R-:W5:Y:S01]  /*1150*/  @P3 LDG.E.U8 R74, desc[UR16][R46.64] ;  /* 0x000000102e4a3981 */ /* 0x000f62000c1e1100 */
[----:B------:R-:W-:-:S02]  /*1160*/  IADD3 R44, P3, PT, R7, R20, RZ ;  /* 0x00000014072c7210 */ /* 0x000fc40007f7e0ff */
[-C--:B------:R-:W-:Y:S02]  /*1170*/  LEA.HI.X.SX32 R41, R41, R21.reuse, 0x1, P1 ;  /* 0x0000001529297211 */ /* 0x080fe400008f0eff */
[----:B------:R-:W-:Y:S02]  /*1180*/  IADD3 R38, P1, PT, R39, R20, RZ ;  /* 0x0000001427267210 */ /* 0x000fe40007f3e0ff */
[----:B------:R-:W-:Y:S02]  /*1190*/  PRMT R52, RZ, 0x7610, R52 ;  /* 0x00007610ff347816 */ /* 0x000fe40000000034 */
[-C--:B------:R-:W-:Y:S02]  /*11a0*/  LEA.HI.X.SX32 R45, R7, R21.reuse, 0x1, P3 ;  /* 0x00000015072d7211 */ /* 0x080fe400018f0eff */
[----:B------:R-:W-:Y:S02]  /*11b0*/  PRMT R59, RZ, 0x7610, R59 ;  /* 0x00007610ff3b7816 */ /* 0x000fe4000000003b */
[----:B------:R-:W-:Y:S01]  /*11c0*/  PRMT R61, RZ, 0x7610, R61 ;  /* 0x00007610ff3d7816 */ /* 0x000fe2000000003d */
[----:B------:R-:W2:Y:S01]  /*11d0*/  @P0 LDG.E.U8 R52, desc[UR16][R44.64] ;  /* 0x000000102c340981 */ /* 0x000ea2000c1e1100 */
[----:B------:R-:W-:-:S02]  /*11e0*/  LEA.HI.X.SX32 R39, R39, R21, 0x1, P1 ;  /* 0x0000001527277211 */ /* 0x000fc400008f0eff */
[----:B------:R-:W-:Y:S01]  /*11f0*/  IABS R6, R5 ;  /* 0x0000000500067213 */ /* 0x000fe20000000000 */
[----:B------:R-:W2:Y:S04]  /*1200*/  @P2 LDG.E.U8 R59, desc[UR16][R40.64] ;  /* 0x00000010283b2981 */ /* 0x000ea8000c1e1100 */
[----:B------:R-:W2:Y:S01]  /*1210*/  @P4 LDG.E.U8 R61, desc[UR16][R38.64] ;  /* 0x00000010263d4981 */ /* 0x000ea2000c1e1100 */
[----:B------:R-:W0:Y:S01]  /*1220*/  I2F.RP R4, R6 ;  /* 0x0000000600047306 */ /* 0x000e220000209400 */
[----:B------:R-:W-:Y:S02]  /*1230*/  LOP3.LUT R5, R0, 0x1a, RZ, 0xfc, !PT ;  /* 0x0000001a00057812 */ /* 0x000fe400078efcff */
[----:B------:R-:W-:Y:S02]  /*1240*/  PLOP3.LUT P3, PT, PT, PT, UP2, 0x80, 0x8 ;  /* 0x000000000008781c */ /* 0x000fe40003f6f028 */
[----:B------:R-:W-:-:S03]  /*1250*/  PLOP3.LUT P0, PT, PT, PT, UP2, 0x80, 0x8 ;  /* 0x000000000008781c */ /* 0x000fc60003f0f028 */
[----:B0-----:R-:W0:Y:S01]  /*1260*/  MUFU.RCP R4, R4 ;  /* 0x0000000400047308 */ /* 0x001e220000001000 */
[----:B------:R-:W-:Y:S02]  /*1270*/  ISETP.LT.AND P3, PT, R5, UR22, P3 ;  /* 0x0000001605007c0c */ /* 0x000fe40009f61270 */
[C---:B------:R-:W-:Y:S02]  /*1280*/  LOP3.LUT R5, R0.reuse, 0x4, RZ, 0xfc, !PT ;  /* 0x0000000400057812 */ /* 0x040fe400078efcff */
[----:B------:R-:W-:Y:S02]  /*1290*/  PLOP3.LUT P1, PT, PT, PT, UP2, 0x80, 0x8 ;  /* 0x000000000008781c */ /* 0x000fe40003f2f028 */
[----:B------:R-:W-:Y:S02]  /*12a0*/  ISETP.LT.AND P0, PT, R5, UR22, P0 ;  /* 0x0000001605007c0c */ /* 0x000fe40008701270 */
[----:B------:R-:W-:-:S04]  /*12b0*/  LOP3.LUT R5, R0, 0xc, RZ, 0xfc, !PT ;  /* 0x0000000c00057812 */ /* 0x000fc800078efcff */
[----:B------:R-:W-:Y:S01]  /*12c0*/  ISETP.LT.AND P1, PT, R5, UR22, P1 ;  /* 0x0000001605007c0c */ /* 0x000fe20008f21270 */
[----:B0-----:R-:W-:-:S04]  /*12d0*/  VIADD R4, R4, 0xffffffe ;  /* 0x0ffffffe04047836 */ /* 0x001fc80000000000 */
[----:B------:R0:W1:Y:S01]  /*12e0*/  F2I.FTZ.U32.TRUNC.NTZ R5, R4 ;  /* 0x0000000400057305 */ /* 0x000062000021f000 */
[----:B------:R-:W-:Y:S02]  /*12f0*/  UIADD3 UR4, UPT, UPT, UR4, UR15, URZ ;  /* 0x0000000f04047290 */ /* 0x000fe4000fffe0ff */
[----:B------:R-:W-:-:S04]  /*1300*/  USHF.L.U32 UR11, UR11, 0x6, URZ ;  /* 0x000000060b0b7899 */ /* 0x000fc800080006ff */
[----:B------:R-:W-:Y:S01]  /*1310*/  ULOP3.LUT UR4, UR11, 0x23, UR4, 0xf8, !UPT ;  /* 0x000000230b047892 */ /* 0x000fe2000f8ef804 */
[----:B------:R-:W-:Y:S02]  /*1320*/  IMAD R7, R8, 0x2, R7 ;  /* 0x0000000208077824 */ /* 0x000fe400078e0207 */
[----:B0-----:R-:W-:Y:S01]  /*1330*/  IMAD.MOV.U32 R4, RZ, RZ, RZ ;  /* 0x000000ffff047224 */ /* 0x001fe200078e00ff */
[----:B------:R-:W-:Y:S02]  /*1340*/  ULOP3.LUT UR5, UR4, 0x4, URZ, 0xfc, !UPT ;  /* 0x0000000404057892 */ /* 0x000fe4000f8efcff */
[----:B------:R-:W-:Y:S02]  /*1350*/  IMAD.U32 R8, RZ, RZ, UR4 ;  /* 0x00000004ff087e24 */ /* 0x000fe4000f8e00ff */
[----:B-1----:R-:W-:-:S04]  /*1360*/  IMAD.MOV R9, RZ, RZ, -R5 ;  /* 0x000000ffff097224 */ /* 0x002fc800078e0a05 */
[----:B------:R-:W-:Y:S01]  /*1370*/  IMAD R9, R9, R6, RZ ;  /* 0x0000000609097224 */ /* 0x000fe200078e02ff */
[----:B------:R-:W-:Y:S01]  /*1380*/  IABS R8, R8 ;  /* 0x0000000800087213 */ /* 0x000fe20000000000 */
[----:B------:R-:W-:Y:S02]  /*1390*/  ULOP3.LUT UR12, UR4, 0x8, URZ, 0xfc, !UPT ;  /* 0x00000008040c7892 */ /* 0x000fe4000f8efcff */
[----:B------:R-:W-:-:S04]  /*13a0*/  IMAD.HI.U32 R4, R5, R9, R4 ;  /* 0x0000000905047227 */ /* 0x000fc800078e0004 */
[----:B------:R-:W-:Y:S02]  /*13b0*/  IMAD.U32 R5, RZ, RZ, UR5 ;  /* 0x00000005ff057e24 */ /* 0x000fe4000f8e00ff */
[----:B------:R-:W-:Y:S02]  /*13c0*/  IMAD.MOV.U32 R9, RZ, RZ, R8 ;  /* 0x000000ffff097224 */ /* 0x000fe400078e0008 */
[----:B------:R-:W-:Y:S01]  /*13d0*/  IMAD.U32 R8, RZ, RZ, UR12 ;  /* 0x0000000cff087e24 */ /* 0x000fe2000f8e00ff */
[----:B------:R-:W-:Y:S01]  /*13e0*/  IABS R11, R5 ;  /* 0x00000005000b7213 */ /* 0x000fe20000000000 */
[----:B------:R-:W-:Y:S01]  /*13f0*/  IMAD.HI.U32 R5, R4, R9, RZ ;  /* 0x0000000904057227 */ /* 0x000fe200078e00ff */
[----:B------:R-:W-:Y:S02]  /*1400*/  ULOP3.LUT UR19, UR4, 0xc, URZ, 0xfc, !UPT ;  /* 0x0000000c04137892 */ /* 0x000fe4000f8efcff */
[----:B------:R-:W-:Y:S01]  /*1410*/  IABS R13, R8 ;  /* 0x00000008000d7213 */ /* 0x000fe20000000000 */
[----:B------:R-:W-:-:S02]  /*1420*/  IMAD.MOV R5, RZ, RZ, -R5 ;  /* 0x000000ffff057224 */ /* 0x000fc400078e0a05 */
[----:B------:R-:W-:-:S04]  /*1430*/  IMAD.HI.U32 R8, R4, R11, RZ ;  /* 0x0000000b04087227 */ /* 0x000fc800078e00ff */
[----:B------:R-:W-:Y:S02]  /*1440*/  IMAD.U32 R10, RZ, RZ, UR19 ;  /* 0x00000013ff0a7e24 */ /* 0x000fe4000f8e00ff */
[----:B------:R-:W-:Y:S02]  /*1450*/  IMAD R5, R6, R5, R9 ;  /* 0x0000000506057224 */ /* 0x000fe400078e0209 */
[----:B------:R-:W-:Y:S01]  /*1460*/  IMAD.HI.U32 R9, R4, R13, RZ ;  /* 0x0000000d04097227 */ /* 0x000fe200078e00ff */
[----:B------:R-:W-:Y:S01]  /*1470*/  ULOP3.LUT UR20, UR4, 0x10, URZ, 0xfc, !UPT ;  /* 0x0000001004147892 */ /* 0x000fe2000f8efcff */
[----:B------:R-:W-:Y:S01]  /*1480*/  IABS R15, R10 ;  /* 0x0000000a000f7213 */ /* 0x000fe20000000000 */
[----:B------:R-:W-:Y:S01]  /*1490*/  ULOP3.LUT UR21, UR4, 0x14, URZ, 0xfc, !UPT ;  /* 0x0000001404157892 */ /* 0x000fe2000f8efcff */
[----:B------:R-:W-:Y:S02]  /*14a0*/  IMAD.MOV R8, RZ, RZ, -R8 ;  /* 0x000000ffff087224 */ /* 0x000fe400078e0a08 */
[----:B------:R-:W-:Y:S01]  /*14b0*/  IMAD.MOV R10, RZ, RZ, -R9 ;  /* 0x000000ffff0a7224 */ /* 0x000fe200078e0a09 */
[----:B------:R-:W-:Y:S01]  /*14c0*/  ULOP3.LUT UR23, UR4, 0x18, URZ, 0xfc, !UPT ;  /* 0x0000001804177892 */ /* 0x000fe2000f8efcff */
[C---:B------:R-:W-:Y:S01]  /*14d0*/  IMAD R9, R6.reuse, R8, R11 ;  /* 0x0000000806097224 */ /* 0x040fe200078e020b */
[----:B------:R-:W-:Y:S01]  /*14e0*/  IADD3 R36, P2, PT, R7, R20, RZ ;  /* 0x0000001407247210 */ /* 0x000fe20007f5e0ff */
[----:B------:R-:W-:-:S02]  /*14f0*/  IMAD R11, R6, R10, R13 ;  /* 0x0000000a060b7224 */ /* 0x000fc400078e020d */
[----:B------:R-:W-:Y:S02]  /*1500*/  IMAD.U32 R10, RZ, RZ, UR20 ;  /* 0x00000014ff0a7e24 */ /* 0x000fe4000f8e00ff */
[----:B------:R-:W-:Y:S02]  /*1510*/  IMAD.U32 R12, RZ, RZ, UR21 ;  /* 0x00000015ff0c7e24 */ /* 0x000fe4000f8e00ff */
[----:B------:R-:W-:Y:S01]  /*1520*/  IMAD.HI.U32 R8, R4, R15, RZ ;  /* 0x0000000f04087227 */ /* 0x000fe200078e00ff */
[----:B------:R-:W-:Y:S01]  /*1530*/  LEA.HI.X.SX32 R37, R7, R21, 0x1, P2 ;  /* 0x0000001507257211 */ /* 0x000fe200010f0eff */
[----:B------:R-:W-:Y:S02]  /*1540*/  ULOP3.LUT UR24, UR4, 0x1c, URZ, 0xfc, !UPT ;  /* 0x0000001c04187892 */ /* 0x000fe4000f8efcff */
[----:B------:R-:W-:Y:S01]  /*1550*/  IMAD.U32 R13, RZ, RZ, UR23 ;  /* 0x00000017ff0d7e24 */ /* 0x000fe2000f8e00ff */
[----:B------:R-:W-:Y:S01]  /*1560*/  IADD3 R34, P2, PT, R35, R20, RZ ;  /* 0x0000001423227210 */ /* 0x000fe20007f5e0ff */
[----:B------:R-:W-:Y:S01]  /*1570*/  IMAD.MOV R8, RZ, RZ, -R8 ;  /* 0x000000ffff087224 */ /* 0x000fe200078e0a08 */
[----:B------:R-:W-:-:S02]  /*1580*/  IABS R17, R10 ;  /* 0x0000000a00117213 */ /* 0x000fc40000000000 */
[----:B------:R-:W-:Y:S02]  /*1590*/  IABS R19, R12 ;  /* 0x0000000c00137213 */ /* 0x000fe40000000000 */
[----:B------:R-:W-:Y:S01]  /*15a0*/  IABS R23, R13 ;  /* 0x0000000d00177213 */ /* 0x000fe20000000000 */
[----:B------:R-:W-:Y:S01]  /*15b0*/  IMAD R13, R6, R8, R15 ;  /* 0x00000008060d7224 */ /* 0x000fe200078e020f */
[----:B------:R-:W-:Y:S01]  /*15c0*/  LEA.HI.X.SX32 R35, R35, R21, 0x1, P2 ;  /* 0x0000001523237211 */ /* 0x000fe200010f0eff */
[C---:B------:R-:W-:Y:S01]  /*15d0*/  IMAD.HI.U32 R8, R4.reuse, R17, RZ ;  /* 0x0000001104087227 */ /* 0x040fe200078e00ff */
[----:B------:R-:W-:Y:S02]  /*15e0*/  IADD3 R32, P2, PT, R33, R20, RZ ;  /* 0x0000001421207210 */ /* 0x000fe40007f5e0ff */
[----:B------:R-:W-:Y:S01]  /*15f0*/  PRMT R69, RZ, 0x7610, R69 ;  /* 0x00007610ff457816 */ /* 0x000fe20000000045 */
[----:B------:R-:W-:Y:S02]  /*1600*/  IMAD.U32 R14, RZ, RZ, UR24 ;  /* 0x00000018ff0e7e24 */ /* 0x000fe4000f8e00ff */
[----:B------:R-:W-:Y:S01]  /*1610*/  IMAD.HI.U32 R10, R4, R19, RZ ;  /* 0x00000013040a7227 */ /* 0x000fe200078e00ff */
[----:B------:R-:W-:-:S02]  /*1620*/  PRMT R67, RZ, 0x7610, R67 ;  /* 0x00007610ff437816 */ /* 0x000fc40000000043 */
[----:B------:R-:W-:Y:S01]  /*1630*/  LEA.HI.X.SX32 R33, R33, R21, 0x1, P2 ;  /* 0x0000001521217211 */ /* 0x000fe200010f0eff */
[----:B------:R-:W-:Y:S01]  /*1640*/  IMAD.MOV R8, RZ, RZ, -R8 ;  /* 0x000000ffff087224 */ /* 0x000fe200078e0a08 */
[----:B------:R-:W-:Y:S01]  /*1650*/  PRMT R53, RZ, 0x7610, R53 ;  /* 0x00007610ff357816 */ /* 0x000fe20000000035 */
[----:B------:R-:W-:Y:S01]  /*1660*/  IMAD.MOV R10, RZ, RZ, -R10 ;  /* 0x000000ffff0a7224 */ /* 0x000fe200078e0a0a */
[----:B------:R-:W-:Y:S01]  /*1670*/  IABS R27, R14 ;  /* 0x0000000e001b7213 */ /* 0x000fe20000000000 */
[----:B------:R-:W4:Y:S01]  /*1680*/  @P0 LDG.E.U8 R69, desc[UR16][R34.64] ;  /* 0x0000001022450981 */ /* 0x000f22000c1e1100 */
[C---:B------:R-:W-:Y:S01]  /*1690*/  IMAD R15, R6.reuse, R8, R17 ;  /* 0x00000008060f7224 */ /* 0x040fe200078e0211 */
[C---:B------:R-:W-:Y:S01]  /*16a0*/  ISETP.GT.U32.AND P0, PT, R6.reuse, R5, PT ;  /* 0x000000050600720c */ /* 0x040fe20003f04070 */
[C---:B------:R-:W-:Y:S01]  /*16b0*/  IMAD R17, R6.reuse, R10, R19 ;  /* 0x0000000a06117224 */ /* 0x040fe200078e0213 */
[----:B------:R-:W4:Y:S01]  /*16c0*/  @P1 LDG.E.U8 R67, desc[UR16][R32.64] ;  /* 0x0000001020431981 */ /* 0x000f22000c1e1100 */
[----:B------:R-:W-:Y:S01]  /*16d0*/  ISETP.GT.U32.AND P5, PT, R6, R9, PT ;  /* 0x000000090600720c */ /* 0x000fe20003fa4070 */
[----:B------:R-:W-:Y:S01]  /*16e0*/  IMAD.HI.U32 R12, R4, R23, RZ ;  /* 0x00000017040c7227 */ /* 0x000fe200078e00ff */
[----:B------:R-:W-:Y:S01]  /*16f0*/  ISETP.GT.U32.AND P1, PT, R6, R11, PT ;  /* 0x0000000b0600720c */ /* 0x000fe20003f24070 */
[----:B------:R-:W4:Y:S02]  /*1700*/  @P3 LDG.E.U8 R53, desc[UR16][R36.64] ;  /* 0x0000001024353981 */ /* 0x000f24000c1e1100 */
[----:B------:R-:W-:Y:S01]  /*1710*/  IMAD.HI.U32 R4, R4, R27, RZ ;  /* 0x0000001b04047227 */ /* 0x000fe200078e00ff */
[----:B------:R-:W-:-:S02]  /*1720*/  ISETP.GT.U32.AND P2, PT, R6, R13, PT ;  /* 0x0000000d0600720c */ /* 0x000fc40003f44070 */
[C---:B------:R-:W-:Y:S01]  /*1730*/  ISETP.GT.U32.AND P3, PT, R6.reuse, R15, PT ;  /* 0x0000000f0600720c */ /* 0x040fe20003f64070 */
[----:B------:R-:W-:Y:S01]  /*1740*/  IMAD.MOV R12, RZ, RZ, -R12 ;  /* 0x000000ffff0c7224 */ /* 0x000fe200078e0a0c */
[C---:B------:R-:W-:Y:S01]  /*1750*/  ISETP.GT.U32.AND P4, PT, R6.reuse, R17, PT ;  /* 0x000000110600720c */ /* 0x040fe20003f84070 */
[----:B------:R-:W-:Y:S02]  /*1760*/  IMAD.MOV R4, RZ, RZ, -R4 ;  /* 0x000000ffff047224 */ /* 0x000fe400078e0a04 */
[C---:B------:R-:W-:Y:S02]  /*1770*/  IMAD R19, R6.reuse, R12, R23 ;  /* 0x0000000c06137224 */ /* 0x040fe400078e0217 */
[C---:B------:R-:W-:Y:S02]  /*1780*/  IMAD R23, R6.reuse, R4, R27 ;  /* 0x0000000406177224 */ /* 0x040fe400078e021b */
[--C-:B------:R-:W-:Y:S01]  /*1790*/  @!P0 IMAD.IADD R5, R5, 0x1, -R6.reuse ;  /* 0x0000000105058824 */ /* 0x100fe200078e0a06 */
[----:B------:R-:W-:Y:S01]  /*17a0*/  ISETP.GT.U32.AND P0, PT, R6, R19, PT ;  /* 0x000000130600720c */ /* 0x000fe20003f04070 */
[----:B------:R-:W-:-:S02]  /*17b0*/  @!P5 IMAD.IADD R9, R9, 0x1, -R6 ;  /* 0x000000010909d824 */ /* 0x000fc400078e0a06 */
[--C-:B------:R-:W-:Y:S01]  /*17c0*/  @!P1 IMAD.IADD R11, R11, 0x1, -R6.reuse ;  /* 0x000000010b0b9824 */ /* 0x100fe200078e0a06 */
[C---:B------:R-:W-:Y:S01]  /*17d0*/  ISETP.GT.U32.AND P1, PT, R6.reuse, R23, PT ;  /* 0x000000170600720c */ /* 0x040fe20003f24070 */
[--C-:B------:R-:W-:Y:S01]  /*17e0*/  @!P2 IMAD.IADD R13, R13, 0x1, -R6.reuse ;  /* 0x000000010d0da824 */ /* 0x100fe200078e0a06 */
[C---:B------:R-:W-:Y:S01]  /*17f0*/  ISETP.GT.U32.AND P2, PT, R6.reuse, R5, PT ;  /* 0x000000050600720c */ /* 0x040fe20003f44070 */
[--C-:B------:R-:W-:Y:S01]  /*1800*/  @!P3 IMAD.IADD R15, R15, 0x1, -R6.reuse ;  /* 0x000000010f0fb824 */ /* 0x100fe200078e0a06 */
[C---:B------:R-:W-:Y:S01]  /*1810*/  ISETP.GT.U32.AND P3, PT, R6.reuse, R9, PT ;  /* 0x000000090600720c */ /* 0x040fe20003f64070 */
[----:B------:R-:W-:Y:S01]  /*1820*/  @!P4 IMAD.IADD R17, R17, 0x1, -R6 ;  /* 0x000000011111c824 */ /* 0x000fe200078e0a06 */
[----:B------:R-:W-:-:S03]  /*1830*/  ISETP.GT.U32.AND P4, PT, R6, R11, PT ;  /* 0x0000000b0600720c */ /* 0x000fc60003f84070 */
[----:B------:R-:W-:-:S04]  /*1840*/  @!P0 IMAD.IADD R19, R19, 0x1, -R6 ;  /* 0x0000000113138824 */ /* 0x000fc800078e0a06 */
[--C-:B------:R-:W-:Y:S02]  /*1850*/  @!P1 IMAD.IADD R23, R23, 0x1, -R6.reuse ;  /* 0x0000000117179824 */ /* 0x100fe400078e0a06 */
[--C-:B------:R-:W-:Y:S01]  /*1860*/  @!P2 IMAD.IADD R5, R5, 0x1, -R6.reuse ;  /* 0x000000010505a824 */ /* 0x100fe200078e0a06 */
[C---:B------:R-:W-:Y:S01]  /*1870*/  ISETP.GT.U32.AND P2, PT, R6.reuse, R15, PT ;  /* 0x0000000f0600720c */ /* 0x040fe20003f44070 */
[--C-:B------:R-:W-:Y:S01]  /*1880*/  @!P3 IMAD.IADD R9, R9, 0x1, -R6.reuse ;  /* 0x000000010909b824 */ /* 0x100fe200078e0a06 */
[C---:B------:R-:W-:Y:S01]  /*1890*/  ISETP.GT.U32.AND P3, PT, R6.reuse, R19, PT ;  /* 0x000000130600720c */ /* 0x040fe20003f64070 */
[----:B------:R-:W-:Y:S01]  /*18a0*/  @!P4 IMAD.IADD R11, R11, 0x1, -R6 ;  /* 0x000000010b0bc824 */ /* 0x000fe200078e0a06 */
[C---:B------:R-:W-:Y:S02]  /*18b0*/  ISETP.GT.U32.AND P4, PT, R6.reuse, R23, PT ;  /* 0x000000170600720c */ /* 0x040fe40003f84070 */
[C---:B------:R-:W-:Y:S02]  /*18c0*/  ISETP.GT.U32.AND P1, PT, R6.reuse, R13, PT ;  /* 0x0000000d0600720c */ /* 0x040fe40003f24070 */
[----:B------:R-:W-:-:S05]  /*18d0*/  ISETP.GT.U32.AND P0, PT, R6, R17, PT ;  /* 0x000000110600720c */ /* 0x000fca0003f04070 */
[--C-:B------:R-:W-:Y:S01]  /*18e0*/  @!P2 IMAD.IADD R15, R15, 0x1, -R6.reuse ;  /* 0x000000010f0fa824 */ /* 0x100fe200078e0a06 */
[----:B------:R-:W-:Y:S01]  /*18f0*/  ISETP.LE.AND P2, PT, RZ, UR5, PT ;  /* 0x00000005ff007c0c */ /* 0x000fe2000bf43270 */
[--C-:B------:R-:W-:Y:S01]  /*1900*/  @!P3 IMAD.IADD R19, R19, 0x1, -R6.reuse ;  /* 0x000000011313b824 */ /* 0x100fe200078e0a06 */
[----:B------:R-:W-:Y:S01]  /*1910*/  ISETP.LE.AND P3, PT, RZ, UR19, PT ;  /* 0x00000013ff007c0c */ /* 0x000fe2000bf63270 */
[--C-:B------:R-:W-:Y:S01]  /*1920*/  @!P4 IMAD.IADD R23, R23, 0x1, -R6.reuse ;  /* 0x000000011717c824 */ /* 0x100fe200078e0a06 */
[----:B------:R-:W-:Y:S01]  /*1930*/  ISETP.LE.AND P4, PT, RZ, UR20, PT ;  /* 0x00000014ff007c0c */ /* 0x000fe2000bf83270 */
[--C-:B------:R-:W-:Y:S01]  /*1940*/  @!P1 IMAD.IADD R13, R13, 0x1, -R6.reuse ;  /* 0x000000010d0d9824 */ /* 0x100fe200078e0a06 */
[----:B------:R-:W-:Y:S01]  /*1950*/  ISETP.LE.AND P1, PT, RZ, UR4, PT ;  /* 0x00000004ff007c0c */ /* 0x000fe2000bf23270 */
[----:B------:R-:W-:Y:S01]  /*1960*/  @!P0 IMAD.IADD R17, R17, 0x1, -R6 ;  /* 0x0000000111118824 */ /* 0x000fe200078e0a06 */
[----:B------:R-:W-:Y:S01]  /*1970*/  ISETP.LE.AND P0, PT, RZ, UR12, PT ;  /* 0x0000000cff007c0c */ /* 0x000fe2000bf03270 */
[----:B------:R-:W-:-:S04]  /*1980*/  IMAD.U32 R4, RZ, RZ, UR6 ;  /* 0x00000006ff047e24 */ /* 0x000fc8000f8e00ff */
[----:B------:R-:W-:Y:S01]  /*1990*/  @!P2 IMAD.MOV R9, RZ, RZ, -R9 ;  /* 0x000000ffff09a224 */ /* 0x000fe200078e0a09 */
[----:B------:R-:W-:Y:S01]  /*19a0*/  ISETP.LE.AND P2, PT, RZ, UR21, PT ;  /* 0x00000015ff007c0c */ /* 0x000fe2000bf43270 */
[----:B------:R-:W-:Y:S01]  /*19b0*/  @!P3 IMAD.MOV R13, RZ, RZ, -R13 ;  /* 0x000000ffff0db224 */ /* 0x000fe200078e0a0d */
[----:B------:R-:W-:Y:S01]  /*19c0*/  ISETP.LE.AND P3, PT, RZ, UR23, PT ;  /* 0x00000017ff007c0c */ /* 0x000fe2000bf63270 */
[----:B------:R-:W-:Y:S01]  /*19d0*/  @!P4 IMAD.MOV R15, RZ, RZ, -R15 ;  /* 0x000000ffff0fc224 */ /* 0x000fe200078e0a0f */
[----:B------:R-:W-:Y:S01]  /*19e0*/  ISETP.LE.AND P4, PT, RZ, UR24, PT ;  /* 0x00000018ff007c0c */ /* 0x000fe2000bf83270 */
[----:B------:R-:W-:Y:S01]  /*19f0*/  @!P1 IMAD.MOV R5, RZ, RZ, -R5 ;  /* 0x000000ffff059224 */ /* 0x000fe200078e0a05 */
[C---:B------:R-:W-:Y:S01]  /*1a00*/  LOP3.LUT R6, R0.reuse, 0x6, RZ, 0xfc, !PT ;  /* 0x0000000600067812 */ /* 0x040fe200078efcff */
[----:B------:R-:W-:Y:S01]  /*1a10*/  @!P0 IMAD.MOV R11, RZ, RZ, -R11 ;  /* 0x000000ffff0b8224 */ /* 0x000fe200078e0a0b */
[----:B------:R-:W-:Y:S01]  /*1a20*/  LOP3.LUT R8, R0, 0x16, RZ, 0xfc, !PT ;  /* 0x0000001600087812 */ /* 0x000fe200078efcff */
[----:B------:R-:W0:Y:S01]  /*1a30*/  LDCU UR12, c[0x0][0x3b0] ;  /* 0x00007600ff0c77ac */ /* 0x000e220008000800 */
[----:B------:R-:W-:-:S02]  /*1a40*/  PLOP3.LUT P1, PT, PT, PT, UP2, 0x80, 0x8 ;  /* 0x000000000008781c */ /* 0x000fc40003f2f028 */
[----:B------:R-:W-:Y:S01]  /*1a50*/  PLOP3.LUT P0, PT, PT, PT, UP2, 0x80, 0x8 ;  /* 0x000000000008781c */ /* 0x000fe20003f0f028 */
[----:B------:R-:W-:Y:S01]  /*1a60*/  @!P2 IMAD.MOV R17, RZ, RZ, -R17 ;  /* 0x000000ffff11a224 */ /* 0x000fe200078e0a11 */
[----:B------:R-:W-:Y:S01]  /*1a70*/  ISETP.NE.AND P2, PT, RZ, UR13, PT ;  /* 0x0000000dff007c0c */ /* 0x000fe2000bf45270 */
[----:B------:R-:W-:Y:S01]  /*1a80*/  @!P3 IMAD.MOV R19, RZ, RZ, -R19 ;  /* 0x000000ffff13b224 */ /* 0x000fe200078e0a13 */
[----:B------:R-:W-:Y:S01]  /*1a90*/  LOP3.LUT R60, RZ, UR13, RZ, 0x33, !PT ;  /* 0x0000000dff3c7c12 */ /* 0x000fe2000f8e33ff */
[----:B------:R-:W-:Y:S01]  /*1aa0*/  @!P4 IMAD.MOV R23, RZ, RZ, -R23 ;  /* 0x000000ffff17c224 */ /* 0x000fe200078e0a17 */
[----:B------:R-:W-:Y:S01]  /*1ab0*/  ISETP.LT.AND P1, PT, R6, UR22, P1 ;  /* 0x0000001606007c0c */ /* 0x000fe20008f21270 */
[----:B------:R-:W-:Y:S01]  /*1ac0*/  IMAD R7, R4, 0x2, R7 ;  /* 0x0000000204077824 */ /* 0x000fe200078e0207 */
[----:B------:R-:W-:Y:S02]  /*1ad0*/  ISETP.LT.AND P0, PT, R8, UR22, P0 ;  /* 0x0000001608007c0c */ /* 0x000fe40008701270 */
[----:B------:R-:W-:-:S02]  /*1ae0*/  SEL R8, R60, R5, !P2 ;  /* 0x000000053c087207 */ /* 0x000fc40005000000 */
[C---:B------:R-:W-:Y:S02]  /*1af0*/  SEL R6, R60.reuse, R9, !P2 ;  /* 0x000000093c067207 */ /* 0x040fe40005000000 */
[C---:B------:R-:W-:Y:S02]  /*1b00*/  SEL R4, R60.reuse, R11, !P2 ;  /* 0x0000000b3c047207 */ /* 0x040fe40005000000 */
[C---:B------:R-:W-:Y:S02]  /*1b10*/  SEL R13, R60.reuse, R13, !P2 ;  /* 0x0000000d3c0d7207 */ /* 0x040fe40005000000 */
[C---:B------:R-:W-:Y:S02]  /*1b20*/  SEL R76, R60.reuse, R15, !P2 ;  /* 0x0000000f3c4c7207 */ /* 0x040fe40005000000 */
[C---:B------:R-:W-:Y:S02]  /*1b30*/  SEL R64, R60.reuse, R17, !P2 ;  /* 0x000000113c407207 */ /* 0x040fe40005000000 */
[----:B------:R-:W-:-:S02]  /*1b40*/  SEL R62, R60, R19, !P2 ;  /* 0x000000133c3e7207 */ /* 0x000fc40005000000 */
[----:B------:R-:W-:Y:S02]  /*1b50*/  SEL R60, R60, R23, !P2 ;  /* 0x000000173c3c7207 */ /* 0x000fe40005000000 */
[----:B------:R-:W-:Y:S02]  /*1b60*/  LOP3.LUT R73, R0, 0x14, RZ, 0xfc, !PT ;  /* 0x0000001400497812 */ /* 0x000fe400078efcff */
[----:B------:R-:W-:Y:S02]  /*1b70*/  PLOP3.LUT P2, PT, PT, PT, UP2, 0x80, 0x8 ;  /* 0x000000000008781c */ /* 0x000fe40003f4f028 */
[----:B------:R-:W-:Y:S02]  /*1b80*/  LEA.HI R10, R3, 0xe, RZ, 0x1a ;  /* 0x0000000e030a7811 */ /* 0x000fe400078fd0ff */
[----:B------:R-:W-:Y:S02]  /*1b90*/  ISETP.LT.AND P2, PT, R73, UR22, P2 ;  /* 0x0000001649007c0c */ /* 0x000fe40009741270 */
[-C--:B------:R-:W-:Y:S01]  /*1ba0*/  IADD3 R28, P3, PT, R29, R20.reuse, RZ ;  /* 0x000000141d1c7210 */ /* 0x080fe20007f7e0ff */
[----:B------:R-:W-:Y:S01]  /*1bb0*/  IMAD R23, R10, UR6, RZ ;  /* 0x000000060a177c24 */ /* 0x000fe2000f8e02ff */
[----:B------:R-:W-:-:S02]  /*1bc0*/  IADD3 R26, P4, PT, R7, R20, RZ ;  /* 0x00000014071a7210 */ /* 0x000fc40007f9e0ff */
[----:B------:R-:W-:Y:S02]  /*1bd0*/  PRMT R65, RZ, 0x7610, R65 ;  /* 0x00007610ff417816 */ /* 0x000fe40000000041 */
[----:B------:R-:W-:Y:S02]  /*1be0*/  LEA.HI R71, R3, 0x1e, RZ, 0x1a ;  /* 0x0000001e03477811 */ /* 0x000fe400078fd0ff */
[-C--:B------:R-:W-:Y:S02]  /*1bf0*/  IADD3 R30, P5, PT, R31, R20.reuse, RZ ;  /* 0x000000141f1e7210 */ /* 0x080fe40007fbe0ff */
[-C--:B------:R-:W-:Y:S02]  /*1c00*/  LEA.HI.X.SX32 R29, R29, R21.reuse, 0x1, P3 ;  /* 0x000000151d1d7211 */ /* 0x080fe400018f0eff */
[----:B------:R-:W-:Y:S02]  /*1c10*/  LEA.HI.X.SX32 R27, R7, R21, 0x1, P4 ;  /* 0x00000015071b7211 */ /* 0x000fe400020f0eff */
[----:B------:R-:W-:-:S02]  /*1c20*/  IADD3 R22, P4, PT, R23, R20, RZ ;  /* 0x0000001417167210 */ /* 0x000fc40007f9e0ff */
[----:B------:R-:W-:Y:S01]  /*1c30*/  PRMT R68, RZ, 0x7610, R68 ;  /* 0x00007610ff447816 */ /* 0x000fe20000000044 */
[----:B------:R-:W-:Y:S01]  /*1c40*/  IMAD R5, R71, UR6, RZ ;  /* 0x0000000647057c24 */ /* 0x000fe2000f8e02ff */
[-C--:B------:R-:W-:Y:S01]  /*1c50*/  LEA.HI.X.SX32 R31, R31, R21.reuse, 0x1, P5 ;  /* 0x000000151f1f7211 */ /* 0x080fe200028f0eff */
[----:B------:R-:W4:Y:S01]  /*1c60*/  @P2 LDG.E.U8 R65, desc[UR16][R28.64] ;  /* 0x000000101c412981 */ /* 0x000f22000c1e1100 */
[----:B------:R-:W-:Y:S02]  /*1c70*/  IADD3 R24, P5, PT, R25, R20, RZ ;  /* 0x0000001419187210 */ /* 0x000fe40007fbe0ff */
[----:B------:R-:W-:Y:S01]  /*1c80*/  LEA.HI.X.SX32 R23, R23, R21, 0x1, P4 ;  /* 0x0000001517177211 */ /* 0x000fe200020f0eff */
[----:B------:R-:W4:Y:S01]  /*1c90*/  @P1 LDG.E.U8 R68, desc[UR16][R30.64] ;  /* 0x000000101e441981 */ /* 0x000f22000c1e1100 */
[----:B------:R-:W-:Y:S02]  /*1ca0*/  LOP3.LUT R72, R0, 0x1c, RZ, 0xfc, !PT ;  /* 0x0000001c00487812 */ /* 0x000fe400078efcff */
[----:B------:R-:W-:-:S02]  /*1cb0*/  PLOP3.LUT P4, PT, PT, PT, UP2, 0x80, 0x8 ;  /* 0x000000000008781c */ /* 0x000fc40003f8f028 */
[----:B------:R-:W-:Y:S02]  /*1cc0*/  PLOP3.LUT P2, PT, PT, PT, UP2, 0x80, 0x8 ;  /* 0x000000000008781c */ /* 0x000fe40003f4f028 */
[----:B------:R-:W-:Y:S02]  /*1cd0*/  LEA.HI.X.SX32 R25, R25, R21, 0x1, P5 ;  /* 0x0000001519197211 */ /* 0x000fe400028f0eff */
[----:B------:R-:W-:Y:S02]  /*1ce0*/  IADD3 R20, P5, PT, R5, R20, RZ ;  /* 0x0000001405147210 */ /* 0x000fe40007fbe0ff */
[----:B------:R-:W-:Y:S02]  /*1cf0*/  LOP3.LUT R9, R3, 0x1f, RZ, 0xc0, !PT ;  /* 0x0000001f03097812 */ /* 0x000fe400078ec0ff */
[----:B------:R-:W-:Y:S02]  /*1d00*/  ISETP.LT.AND P1, PT, R72, UR22, P4 ;  /* 0x0000001648007c0c */ /* 0x000fe4000a721270 */
[----:B------:R-:W-:-:S02]  /*1d10*/  ISETP.LT.AND P2, PT, R71, UR22, P2 ;  /* 0x0000001647007c0c */ /* 0x000fc40009741270 */
[----:B------:R-:W-:Y:S02]  /*1d20*/  PLOP3.LUT P3, PT, PT, PT, UP2, 0x80, 0x8 ;  /* 0x000000000008781c */ /* 0x000fe40003f6f028 */
[----:B------:R-:W-:Y:S01]  /*1d30*/  LEA.HI.X.SX32 R21, R5, R21, 0x1, P5 ;  /* 0x0000001505157211 */ /* 0x000fe200028f0eff */
[----:B------:R-:W-:Y:S01]  /*1d40*/  IMAD R5, R9, UR7, RZ ;  /* 0x0000000709057c24 */ /* 0x000fe2000f8e02ff */
[----:B------:R-:W-:Y:S01]  /*1d50*/  ISETP.LT.AND P3, PT, R10, UR22, P3 ;  /* 0x000000160a007c0c */ /* 0x000fe20009f61270 */
[----:B------:R-:W-:-:S04]  /*1d60*/  @!UP1 UIADD3 UR4, UPT, UPT, -UR14, 0x100000, URZ ;  /* 0x001000000e049890 */ /* 0x000fc8000fffe1ff */
[----:B------:R-:W-:Y:S02]  /*1d70*/  @!UP1 USHF.L.U32 UR5, UR4, 0xb, URZ ;  /* 0x0000000b04059899 */ /* 0x000fe400080006ff */
[----:B------:R-:W-:Y:S01]  /*1d80*/  @!UP1 USHF.L.U32 UR4, UR4, 0x1, URZ ;  /* 0x0000000104049899 */ /* 0x000fe200080006ff */
[----:B------:R-:W-:Y:S02]  /*1d90*/  PRMT R63, RZ, 0x7610, R63 ;  /* 0x00007610ff3f7816 */ /* 0x000fe4000000003f */
[----:B------:R-:W-:Y:S02]  /*1da0*/  PRMT R54, RZ, 0x7610, R54 ;  /* 0x00007610ff367816 */ /* 0x000fe40000000036 */
[----:B------:R-:W-:Y:S01]  /*1db0*/  PRMT R58, RZ, 0x7610, R58 ;  /* 0x00007610ff3a7816 */ /* 0x000fe2000000003a */
[----:B0-----:R-:W-:Y:S01]  /*1dc0*/  IMAD R8, R8, UR12, RZ ;  /* 0x0000000c08087c24 */ /* 0x001fe2000f8e02ff */
[----:B------:R-:W-:Y:S01]  /*1dd0*/  IADD3 R7, P5, PT, R5, UR26, RZ ;  /* 0x0000001a05077c10 */ /* 0x000fe2000ffbe0ff */
[----:B------:R-:W-:-:S02]  /*1de0*/  IMAD R6, R6, UR12, RZ ;  /* 0x0000000c06067c24 */ /* 0x000fc4000f8e02ff */
[----:B------:R-:W-:Y:S01]  /*1df0*/  IMAD R4, R4, UR12, RZ ;  /* 0x0000000c04047c24 */ /* 0x000fe2000f8e02ff */
[----:B------:R-:W-:Y:S01]  /*1e00*/  PLOP3.LUT P4, PT, PT, PT, UP2, 0x80, 0x8 ;  /* 0x000000000008781c */ /* 0x000fe20003f8f028 */
[----:B------:R-:W4:Y:S01]  /*1e10*/  @P1 LDG.E.U8 R63, desc[UR16][R26.64] ;  /* 0x000000101a3f1981 */ /* 0x000f22000c1e1100 */
[----:B------:R-:W-:Y:S01]  /*1e20*/  PRMT R56, RZ, 0x7610, R56 ;  /* 0x00007610ff387816 */ /* 0x000fe20000000038 */
[----:B------:R-:W-:Y:S01]  /*1e30*/  VOTEU.ALL UP2, P6 ;  /* 0x0000000000ff7886 */ /* 0x000fe20003040000 */
[----:B------:R-:W-:Y:S01]  /*1e40*/  LEA.HI.X.SX32 R5, R5, UR27, 0x1, P5 ;  /* 0x0000001b05057c11 */ /* 0x000fe2000a8f0eff */
[----:B------:R-:W4:Y:S01]  /*1e50*/  @P0 LDG.E.U8 R54, desc[UR16][R24.64] ;  /* 0x0000001018360981 */ /* 0x000f22000c1e1100 */
[----:B------:R-:W-:Y:S01]  /*1e60*/  IMAD R13, R13, UR12, RZ ;  /* 0x0000000c0d0d7c24 */ /* 0x000fe2000f8e02ff */
[-C--:B------:R-:W-:Y:S01]  /*1e70*/  IADD3 R18, P0, PT, R8, R7.reuse, RZ ;  /* 0x0000000708127210 */ /* 0x080fe20007f1e0ff */
[----:B------:R-:W-:Y:S01]  /*1e80*/  IMAD R76, R76, UR12, RZ ;  /* 0x0000000c4c4c7c24 */ /* 0x000fe2000f8e02ff */
[----:B------:R-:W4:Y:S01]  /*1e90*/  @P2 LDG.E.U8 R58, desc[UR16][R20.64] ;  /* 0x00000010143a2981 */ /* 0x000f22000c1e1100 */
[----:B------:R-:W-:Y:S01]  /*1ea0*/  IMAD R64, R64, UR12, RZ ;  /* 0x0000000c40407c24 */ /* 0x000fe2000f8e02ff */
[-C--:B------:R-:W-:Y:S01]  /*1eb0*/  IADD3 R16, P1, PT, R6, R7.reuse, RZ ;  /* 0x0000000706107210 */ /* 0x080fe20007f3e0ff */
[----:B------:R-:W-:Y:S01]  /*1ec0*/  IMAD R62, R62, UR12, RZ ;  /* 0x0000000c3e3e7c24 */ /* 0x000fe2000f8e02ff */
[----:B------:R-:W-:Y:S01]  /*1ed0*/  IADD3 R14, P2, PT, R4, R7, RZ ;  /* 0x00000007040e7210 */ /* 0x000fe20007f5e0ff */
[----:B------:R-:W-:Y:S01]  /*1ee0*/  IMAD R60, R60, UR12, RZ ;  /* 0x0000000c3c3c7c24 */ /* 0x000fe2000f8e02ff */
[----:B------:R-:W-:Y:S01]  /*1ef0*/  ISETP.LT.AND P4, PT, R9, UR22, P4 ;  /* 0x0000001609007c0c */ /* 0x000fe2000a781270 */
[----:B------:R-:W4:Y:S01]  /*1f00*/  @P3 LDG.E.U8 R56, desc[UR16][R22.64] ;  /* 0x0000001016383981 */ /* 0x000f22000c1e1100 */
[-C--:B------:R-:W-:Y:S01]  /*1f10*/  LEA.HI.X.SX32 R19, R8, R5.reuse, 0x1, P0 ;  /* 0x0000000508137211 */ /* 0x080fe200000f0eff */
[----:B------:R0:W1:Y:S01]  /*1f20*/  @!UP2 SYNCS.EXCH.64 URZ, [UR9+0x1808], UR4 ;  /* 0x0018080409ffa5b2 */ /* 0x0000620008000100 */
[-C--:B------:R-:W-:Y:S01]  /*1f30*/  LEA.HI.X.SX32 R17, R6, R5.reuse, 0x1, P1 ;  /* 0x0000000506117211 */ /* 0x080fe200008f0eff */
[----:B--2---:R2:W-:Y:S01]  /*1f40*/  STS.U8 [R75+UR9], R70 ;  /* 0x000000464b007988 */ /* 0x0045e20008000009 */
[----:B------:R-:W-:-:S02]  /*1f50*/  LEA.HI.X.SX32 R15, R4, R5, 0x1, P2 ;  /* 0x00000005040f7211 */ /* 0x000fc400010f0eff */
[-C--:B------:R-:W-:Y:S02]  /*1f60*/  IADD3 R12, P0, PT, R13, R7.reuse, RZ ;  /* 0x000000070d0c7210 */ /* 0x080fe40007f1e0ff */
[-C--:B------:R-:W-:Y:S02]  /*1f70*/  IADD3 R10, P1, PT, R76, R7.reuse, RZ ;  /* 0x000000074c0a7210 */ /* 0x080fe40007f3e0ff */
[-C--:B------:R-:W-:Y:S02]  /*1f80*/  IADD3 R8, P2, PT, R64, R7.reuse, RZ ;  /* 0x0000000740087210 */ /* 0x080fe40007f5e0ff */
[-C--:B------:R-:W-:Y:S02]  /*1f90*/  IADD3 R6, P3, PT, R62, R7.reuse, RZ ;  /* 0x000000073e067210 */ /* 0x080fe40007f7e0ff */
[----:B------:R-:W-:Y:S02]  /*1fa0*/  IADD3 R4, P5, PT, R60, R7, RZ ;  /* 0x000000073c047210 */ /* 0x000fe40007fbe0ff */
[----:B--2---:R-:W-:Y:S01]  /*1fb0*/  LOP3.LUT R70, R75, 0x10, RZ, 0x3c, !PT ;  /* 0x000000104b467812 */ /* 0x004fe200078e3cff */
[----:B---3--:R2:W-:Y:S01]  /*1fc0*/  STS.U8 [R75+UR9+0x200], R66 ;  /* 0x000200424b007988 */ /* 0x0085e20008000009 */
[----:B------:R-:W-:-:S02]  /*1fd0*/  LEA.HI.X.SX32 R13, R13, R5, 0x1, P0 ;  /* 0x000000050d0d7211 */ /* 0x000fc400000f0eff */
[-C--:B------:R-:W-:Y:S01]  /*1fe0*/  LEA.HI.X.SX32 R11, R76, R5.reuse, 0x1, P1 ;  /* 0x000000054c0b7211 */ /* 0x080fe200008f0eff */
[----:B-----5:R-:W-:Y:S01]  /*1ff0*/  STS.U8 [R75+UR9+0x400], R74 ;  /* 0x0004004a4b007988 */ /* 0x020fe20008000009 */
[-C--:B------:R-:W-:Y:S02]  /*2000*/  LEA.HI.X.SX32 R9, R64, R5.reuse, 0x1, P2 ;  /* 0x0000000540097211 */ /* 0x080fe400010f0eff */
[-C--:B------:R-:W-:Y:S01]  /*2010*/  LEA.HI.X.SX32 R7, R62, R5.reuse, 0x1, P3 ;  /* 0x000000053e077211 */ /* 0x080fe200018f0eff */
[----:B------:R-:W-:Y:S01]  /*2020*/  STS.U8 [R75+UR9+0x600], R52 ;  /* 0x000600344b007988 */ /* 0x000fe20008000009 */
[----:B------:R-:W-:Y:S02]  /*2030*/  LEA.HI.X.SX32 R5, R60, R5, 0x1, P5 ;  /* 0x000000053c057211 */ /* 0x000fe400028f0eff */
[----:B------:R-:W-:Y:S01]  /*2040*/  PRMT R60, RZ, 0x7610, R60 ;  /* 0x00007610ff3c7816 */ /* 0x000fe2000000003c */
[----:B------:R3:W-:Y:S01]  /*2050*/  STS.U8 [R70+UR9+0x280], R59 ;  /* 0x0002803b46007988 */ /* 0x0007e20008000009 */
[----:B------:R-:W-:-:S02]  /*2060*/  PRMT R62, RZ, 0x7610, R62 ;  /* 0x00007610ff3e7816 */ /* 0x000fc4000000003e */
[----:B------:R-:W-:Y:S01]  /*2070*/  PRMT R64, RZ, 0x7610, R64 ;  /* 0x00007610ff407816 */ /* 0x000fe20000000040 */
[----:B------:R5:W-:Y:S01]  /*2080*/  STS.U8 [R70+UR9+0x480], R61 ;  /* 0x0004803d46007988 */ /* 0x000be20008000009 */
[----:B--2---:R-:W-:Y:S02]  /*2090*/  PRMT R66, RZ, 0x7610, R66 ;  /* 0x00007610ff427816 */ /* 0x004fe40000000042 */
[----:B------:R-:W-:Y:S01]  /*20a0*/  PRMT R55, RZ, 0x7610, R55 ;  /* 0x00007610ff377816 */ /* 0x000fe20000000037 */
[----:B------:R-:W2:Y:S01]  /*20b0*/  @P4 LDG.E.U8 R60, desc[UR16][R18.64] ;  /* 0x00000010123c4981 */ /* 0x000ea2000c1e1100 */
[----:B------:R-:W-:Y:S02]  /*20c0*/  PRMT R57, RZ, 0x7610, R57 ;  /* 0x00007610ff397816 */ /* 0x000fe40000000039 */
[----:B---3--:R-:W-:Y:S01]  /*20d0*/  PRMT R59, RZ, 0x7610, R59 ;  /* 0x00007610ff3b7816 */ /* 0x008fe2000000003b */
[----:B------:R-:W3:Y:S01]  /*20e0*/  @P4 LDG.E.U8 R62, desc[UR16][R14.64] ;  /* 0x000000100e3e4981 */ /* 0x000ee2000c1e1100 */
[----:B-----5:R-:W-:-:S03]  /*20f0*/  PRMT R61, RZ, 0x7610, R61 ;  /* 0x00007610ff3d7816 */ /* 0x020fc6000000003d */
[----:B------:R-:W5:Y:S04]  /*2100*/  @P4 LDG.E.U8 R64, desc[UR16][R10.64] ;  /* 0x000000100a404981 */ /* 0x000f68000c1e1100 */
[----:B------:R-:W5:Y:S04]  /*2110*/  @P4 LDG.E.U8 R66, desc[UR16][R6.64] ;  /* 0x0000001006424981 */ /* 0x000f68000c1e1100 */
[----:B------:R-:W5:Y:S04]  /*2120*/  @P4 LDG.E.U8 R55, desc[UR16][R16.64] ;  /* 0x0000001010374981 */ /* 0x000f68000c1e1100 */
[----:B------:R-:W5:Y:S04]  /*2130*/  @P4 LDG.E.U8 R57, desc[UR16][R12.64] ;  /* 0x000000100c394981 */ /* 0x000f68000c1e1100 */
[----:B------:R-:W5:Y:S04]  /*2140*/  @P4 LDG.E.U8 R59, desc[UR16][R8.64] ;  /* 0x00000010083b4981 */ /* 0x000f68000c1e1100 */
[----:B------:R-:W5:Y:S01]  /*2150*/  @P4 LDG.E.U8 R61, desc[UR16][R4.64] ;  /* 0x00000010043d4981 */ /* 0x000f62000c1e1100 */
[----:B------:R-:W-:-:S03]  /*2160*/  LOP3.LUT R52, R75, 0x20, RZ, 0x3c, !PT ;  /* 0x000000204b347812 */ /* 0x000fc600078e3cff */
[----:B----4-:R-:W-:Y:S01]  /*2170*/  STS.U8 [R70+UR9+0x80], R77 ;  /* 0x0000804d46007988 */ /* 0x010fe20008000009 */
[----:B------:R-:W-:-:S04]  /*2180*/  UISETP.NE.U32.AND UP1, UPT, UR15, URZ, UPT ;  /* 0x000000ff0f00728c */ /* 0x000fc8000bf25070 */
[----:B------:R-:W-:Y:S01]  /*2190*/  UISETP.LT.OR UP2, UPT, UR29, 0x20, UP1 ;  /* 0x000000201d00788c */ /* 0x000fe20008f41670 */
[----:B------:R4:W-:Y:S04]  /*21a0*/  STS.U8 [R70+UR9+0x680], R53 ;  /* 0x0006803546007988 */ /* 0x0009e80008000009 */
[----:B------:R0:W-:Y:S01]  /*21b0*/  STS.U8 [R52+UR9+0x100], R69 ;  /* 0x0001004534007988 */ /* 0x0001e20008000009 */
[----:B----4-:R-:W-:-:S03]  /*21c0*/  LOP3.LUT R53, R75, 0x30, RZ, 0x3c, !PT ;  /* 0x000000304b357812 */ /* 0x010fc600078e3cff */
[----:B------:R0:W-:Y:S01]  /*21d0*/  STS.U8 [R52+UR9+0x300], R67 ;  /* 0x0003004334007988 */ /* 0x0001e20008000009 */
[----:B------:R-:W-:-:S03]  /*21e0*/  UISETP.GE.AND UP3, UPT, UR29, 0x40, UPT ;  /* 0x000000401d00788c */ /* 0x000fc6000bf66270 */
[----:B------:R0:W-:Y:S04]  /*21f0*/  STS.U8 [R52+UR9+0x500], R65 ;  /* 0x0005004134007988 */ /* 0x0001e80008000009 */
[----:B------:R0:W-:Y:S04]  /*2200*/  STS.U8 [R52+UR9+0x700], R63 ;  /* 0x0007003f34007988 */ /* 0x0001e80008000009 */
[----:B------:R0:W-:Y:S04]  /*2210*/  STS.U8 [R53+UR9+0x180], R68 ;  /* 0x0001804435007988 */ /* 0x0001e80008000009 */
[----:B------:R0:W-:Y:S04]  /*2220*/  STS.U8 [R53+UR9+0x580], R54 ;  /* 0x0005803635007988 */ /* 0x0001e80008000009 */
[----:B------:R0:W-:Y:S04]  /*2230*/  STS.U8 [R53+UR9+0x780], R58 ;  /* 0x0007803a35007988 */ /* 0x0001e80008000009 */
[----:B------:R0:W-:Y:S04]  /*2240*/  STS.U8 [R53+UR9+0x380], R56 ;  /* 0x0003803835007988 */ /* 0x0001e80008000009 */
[----:B--2---:R0:W-:Y:S04]  /*2250*/  STS.U8 [R75+UR9+0x1000], R60 ;  /* 0x0010003c4b007988 */ /* 0x0041e80008000009 */
[----:B---3--:R0:W-:Y:S04]  /*2260*/  STS.U8 [R75+UR9+0x1100], R62 ;  /* 0x0011003e4b007988 */ /* 0x0081e80008000009 */
[----:B-----5:R0:W-:Y:S04]  /*2270*/  STS.U8 [R75+UR9+0x1200], R64 ;  /* 0x001200404b007988 */ /* 0x0201e80008000009 */
[----:B------:R0:W-:Y:S04]  /*2280*/  STS.U8 [R75+UR9+0x1300], R66 ;  /* 0x001300424b007988 */ /* 0x0001e80008000009 */
[----:B------:R0:W-:Y:S04]  /*2290*/  STS.U8 [R70+UR9+0x1080], R55 ;  /* 0x0010803746007988 */ /* 0x0001e80008000009 */
[----:B------:R0:W-:Y:S04]  /*22a0*/  STS.U8 [R70+UR9+0x1180], R57 ;  /* 0x0011803946007988 */ /* 0x0001e80008000009 */
[----:B------:R0:W-:Y:S04]  /*22b0*/  STS.U8 [R70+UR9+0x1280], R59 ;  /* 0x0012803b46007988 */ /* 0x0001e80008000009 */
[----:B------:R0:W-:Y:S01]  /*22c0*/  STS.U8 [R70+UR9+0x1380], R61 ;  /* 0x0013803d46007988 */ /* 0x0001e20008000009 */
[----:B-1----:R1:W-:Y:S06]  /*22d0*/  MEMBAR.ALL.CTA ;  /* 0x0000000000007992 */ /* 0x0023ec0000008000 */
[----:B-1----:R-:W1:Y:S02]  /*22e0*/  FENCE.VIEW.ASYNC.S ;  /* 0x00000000000073c6 */ /* 0x002e640000000000 */
[----:B-1----:R-:W-:Y:S06]  /*22f0*/  BAR.SYNC.DEFER_BLOCKING 0x0 ;  /* 0x0000000000007b1d */ /* 0x002fec0000010000 */
[----:B------:R-:W-:Y:S05]  /*2300*/  BRA.U UP2, `(.L_x_6) ;  /* 0x00000001023c7547 */ /* 0x000fea000b800000 */
[----:B0-----:R-:W-:Y:S02]  /*2310*/  UIADD3 UR4, UPT, UPT, UR9, 0x1000, URZ ;  /* 0x0000100009047890 */ /* 0x001fe4000fffe0ff */
[----:B------:R-:W-:Y:S02]  /*2320*/  USHF.R.U32.HI UR12, URZ, 0x4, UR9 ;  /* 0x00000004ff0c7899 */ /* 0x000fe40008011609 */
[----:B------:R-:W-:Y:S02]  /*2330*/  USHF.R.U32.HI UR4, URZ, 0x4, UR4 ;  /* 0x00000004ff047899 */ /* 0x000fe40008011604 */
[----:B------:R-:W-:Y:S02]  /*2340*/  USGXT.U32 UR12, UR12, 0xe ;  /* 0x0000000e0c0c789a */ /* 0x000fe40008000000 */
[----:B------:R-:W-:Y:S01]  /*2350*/  USGXT.U32 UR14, UR4, 0xe ;  /* 0x0000000e040e789a */ /* 0x000fe20008000000 */
[----:B------:R-:W-:Y:S02]  /*2360*/  UMOV UR5, URZ ;  /* 0x000000ff00057c82 */ /* 0x000fe40008000000 */
[----:B------:R-:W-:Y:S01]  /*2370*/  UMOV UR4, UR18 ;  /* 0x0000001200047c82 */ /* 0x000fe20008000000 */
[----:B------:R-:W-:Y:S01]  /*2380*/  UMOV UR20, 0x0 ;  /* 0x0000000000147882 */ /* 0x000fe20000000000 */
[----:B------:R-:W-:Y:S01]  /*2390*/  UMOV UR21, 0x4088010 ;  /* 0x0408801000157882 */ /* 0x000fe20000000000 */
[----:B------:R-:W-:Y:S01]  /*23a0*/  UMOV UR13, 0x80004020 ;  /* 0x80004020000d7882 */ /* 0x000fe20000000000 */
[----:B------:R-:W-:Y:S01]  /*23b0*/  UMOV UR15, 0xc0004010 ;  /* 0xc0004010000f7882 */ /* 0x000fe20000000000 */
[----:B------:R-:W-:Y:S01]  /*23c0*/  UMOV UR4, UR4 ;  /* 0x0000000400047c82 */ /* 0x000fe20008000000 */
[----:B------:R1:W-:Y:S01]  /*23d0*/  UTCQMMA gdesc[UR12], gdesc[UR14], tmem[UR28], tmem[UR20], idesc[UR21], !UPT ;  /* 0x00ff140e0c0075ea */ /* 0x0003e2000f80031c */
[----:B------:R1:W-:Y:S01]  /*23e0*/  UTCBAR [UR4], URZ ;  /* 0x000000ff040073e9 */ /* 0x0003e200080000ff */
[----:B------:R-:W-:-:S02]  /*23f0*/  NOP ;  /* 0x0000000000007918 */ /* 0x000fc40000000000 */
.L_x_6:
[----:B01----:R-:W-:Y:S01]  /*2400*/  UMOV UR4, URZ ;  /* 0x000000ff00047c82 */ /* 0x003fe20008000000 */
[----:B------:R-:W-:Y:S05]  /*2410*/  BRA.U !UP3, `(.L_x_7) ;  /* 0x0000000d0b247547 */ /* 0x000fea000b800000 */
[----:B------:R-:W-:Y:S01]  /*2420*/  USHF.R.S32.HI UR4, URZ, 0x1f, UR29 ;  /* 0x0000001fff047899 */ /* 0x000fe2000801141d */
[----:B------:R-:W-:Y:S01]  /*2430*/  IMAD.MOV.U32 R54, RZ, RZ, RZ ;  /* 0x000000ffff367224 */ /* 0x000fe200078e00ff */
[----:B------:R-:W-:Y:S02]  /*2440*/  UIADD3 UR5, UPT, UPT, UR9, 0x800, URZ ;  /* 0x0000080009057890 */ /* 0x000fe4000fffe0ff */
[----:B------:R-:W-:Y:S02]  /*2450*/  ULEA.HI UR4, UR4, UR29, URZ, 0x5 ;  /* 0x0000001d04047291 */ /* 0x000fe4000f8f28ff */
[----:B------:R-:W-:Y:S02]  /*2460*/  USHF.L.U32 UR19, UR6, 0x5, URZ ;  /* 0x0000000506137899 */ /* 0x000fe400080006ff */
[----:B------:R-:W-:Y:S02]  /*2470*/  USHF.R.S32.HI UR4, URZ, 0x5, UR4 ;  /* 0x00000005ff047899 */ /* 0x000fe40008011404 */
[----:B------:R-:W-:-:S02]  /*2480*/  UIADD3 UR6, UPT, UPT, UR9, 0x1400, URZ ;  /* 0x0000140009067890 */ /* 0x000fc4000fffe0ff */
[----:B------:R-:W-:Y:S02]  /*2490*/  UISETP.LT.AND UP2, UPT, UR4, 0x2, UPT ;  /* 0x000000020400788c */ /* 0x000fe4000bf41270 */
[----:B------:R-:W-:Y:S02]  /*24a0*/  USHF.R.U32.HI UR5, URZ, 0x4, UR5 ;  /* 0x00000004ff057899 */ /* 0x000fe40008011605 */
[----:B------:R-:W-:Y:S02]  /*24b0*/  USHF.R.U32.HI UR6, URZ, 0x4, UR6 ;  /* 0x00000004ff067899 */ /* 0x000fe40008011606 */
[----:B------:R-:W-:Y:S02]  /*24c0*/  USEL UR4, UR4, 0x2, !UP2 ;  /* 0x0000000204047887 */ /* 0x000fe4000d000000 */
[----:B------:R-:W-:Y:S02]  /*24d0*/  USGXT.U32 UR12, UR5, 0xe ;  /* 0x0000000e050c789a */ /* 0x000fe40008000000 */
[----:B------:R-:W-:-:S02]  /*24e0*/  USHF.L.U32 UR20, UR7, 0x5, URZ ;  /* 0x0000000507147899 */ /* 0x000fc400080006ff */
[----:B------:R-:W-:Y:S02]  /*24f0*/  UIADD3 UR22, UPT, UPT, UR22, -0x20, URZ ;  /* 0xffffffe016167890 */ /* 0x000fe4000fffe0ff */
[----:B------:R-:W-:Y:S02]  /*2500*/  USGXT.U32 UR14, UR6, 0xe ;  /* 0x0000000e060e789a */ /* 0x000fe40008000000 */
[----:B------:R-:W-:Y:S01]  /*2510*/  UIADD3 UR21, UPT, UPT, UR4, -0x1, URZ ;  /* 0xffffffff04157890 */ /* 0x000fe2000fffe0ff */
[----:B------:R-:W-:Y:S01]  /*2520*/  UMOV UR23, 0x1 ;  /* 0x0000000100177882 */ /* 0x000fe20000000000 */
[----:B------:R-:W-:-:S10]  /*2530*/  UMOV UR5, URZ ;  /* 0x000000ff00057c82 */ /* 0x000fd40008000000 */
.L_x_10:
[----:B------:R-:W-:Y:S01]  /*2540*/  LOP3.LUT R55, R0, 0x2, RZ, 0xfc, !PT ;  /* 0x0000000200377812 */ /* 0x000fe200078efcff */
[----:B------:R-:W-:Y:S02]  /*2550*/  USHF.R.S32.HI UR6, URZ, 0x1f, UR20 ;  /* 0x0000001fff067899 */ /* 0x000fe40008011414 */
[----:B------:R-:W-:Y:S01]  /*2560*/  IADD3 R6, P4, PT, R6, UR20, RZ ;  /* 0x0000001406067c10 */ /* 0x000fe2000ff9e0ff */
[----:B------:R-:W-:Y:S01]  /*2570*/  USHF.R.S32.HI UR4, URZ, 0x1f, UR19 ;  /* 0x0000001fff047899 */ /* 0x000fe20008011413 */
[----:B------:R-:W-:Y:S01]  /*2580*/  ISETP.GE.AND P0, PT, R55, UR22, PT ;  /* 0x0000001637007c0c */ /* 0x000fe2000bf06270 */
[----:B------:R-:W-:Y:S01]  /*2590*/  IMAD.U32 R55, R54, -0x80000000, RZ ;  /* 0x8000000036377824 */ /* 0x000fe200078e00ff */
[----:B------:R-:W-:Y:S02]  /*25a0*/  IADD3 R8, P3, PT, R8, UR20, RZ ;  /* 0x0000001408087c10 */ /* 0x000fe4000ff7e0ff */
[----:B------:R-:W-:Y:S01]  /*25b0*/  IADD3.X R7, PT, PT, R7, UR6, RZ, P4, !PT ;  /* 0x0000000607077c10 */ /* 0x000fe2000a7fe4ff */
[----:B------:R-:W0:Y:S01]  /*25c0*/  SYNCS.PHASECHK.TRANS64.TRYWAIT P6, [UR18], R55 ;  /* 0x00000037ff0075a7 */ /* 0x000e2200080c1112 */
[----:B------:R-:W-:-:S02]  /*25d0*/  IADD3 R14, P4, PT, R14, UR20, RZ ;  /* 0x000000140e0e7c10 */ /* 0x000fc4000ff9e0ff */
[----:B------:R-:W-:Y:S02]  /*25e0*/  IADD3.X R9, PT, PT, R9, UR6, RZ, P3, !PT ;  /* 0x0000000609097c10 */ /* 0x000fe40009ffe4ff */
[----:B------:R-:W-:Y:S02]  /*25f0*/  IADD3.X R15, PT, PT, R15, UR6, RZ, P4, !PT ;  /* 0x000000060f0f7c10 */ /* 0x000fe4000a7fe4ff */
[----:B------:R-:W-:Y:S02]  /*2600*/  IADD3 R10, P2, PT, R10, UR20, RZ ;  /* 0x000000140a0a7c10 */ /* 0x000fe4000ff5e0ff */
[----:B------:R-:W-:Y:S02]  /*2610*/  IADD3 R16, P3, PT, R16, UR20, RZ ;  /* 0x0000001410107c10 */ /* 0x000fe4000ff7e0ff */
[----:B------:R-:W-:Y:S02]  /*2620*/  IADD3 R26, P4, PT, R26, UR19, RZ ;  /* 0x000000131a1a7c10 */ /* 0x000fe4000ff9e0ff */
[----:B------:R-:W-:-:S02]  /*2630*/  IADD3.X R11, PT, PT, R11, UR6, RZ, P2, !PT ;  /* 0x000000060b0b7c10 */ /* 0x000fc400097fe4ff */
        /* <DEDUP_REMOVED lines=11> */
[----:B------:R-:W-:-:S02]  /*26f0*/  IADD3 R22, P4, PT, R22, UR19, RZ ;  /* 0x0000001316167c10 */ /* 0x000fc4000ff9e0ff */
[----:B------:R-:W-:Y:S02]  /*2700*/  IADD3.X R5, PT, PT, R5, UR6, RZ, P5, !PT ;  /* 0x0000000605057c10 */ /* 0x000fe4000affe4ff */
[----:B------:R-:W-:Y:S02]  /*2710*/  IADD3.X R45, PT, PT, R45, UR4, RZ, P2, !PT ;  /* 0x000000042d2d7c10 */ /* 0x000fe400097fe4ff */
[----:B------:R-:W-:Y:S02]  /*2720*/  IADD3.X R39, PT, PT, R39, UR4, RZ, P3, !PT ;  /* 0x0000000427277c10 */ /* 0x000fe40009ffe4ff */
[----:B------:R-:W-:Y:S02]  /*2730*/  IADD3.X R23, PT, PT, R23, UR4, RZ, P4, !PT ;  /* 0x0000000417177c10 */ /* 0x000fe4000a7fe4ff */
[----:B------:R-:W-:Y:S02]  /*2740*/  IADD3 R12, P5, PT, R12, UR20, RZ ;  /* 0x000000140c0c7c10 */ /* 0x000fe4000ffbe0ff */
[----:B------:R-:W-:-:S02]  /*2750*/  IADD3 R46, P2, PT, R46, UR19, RZ ;  /* 0x000000132e2e7c10 */ /* 0x000fc4000ff5e0ff */
[----:B------:R-:W-:Y:S02]  /*2760*/  IADD3 R32, P3, PT, R32, UR19, RZ ;  /* 0x0000001320207c10 */ /* 0x000fe4000ff7e0ff */
[----:B------:R-:W-:Y:S02]  /*2770*/  IADD3 R48, P4, PT, R48, UR19, RZ ;  /* 0x0000001330307c10 */ /* 0x000fe4000ff9e0ff */
[----:B------:R-:W-:Y:S02]  /*2780*/  IADD3.X R13, PT, PT, R13, UR6, RZ, P5, !PT ;  /* 0x000000060d0d7c10 */ /* 0x000fe4000affe4ff */
[----:B------:R-:W-:Y:S02]  /*2790*/  IADD3.X R47, PT, PT, R47, UR4, RZ, P2, !PT ;  /* 0x000000042f2f7c10 */ /* 0x000fe400097fe4ff */
[----:B------:R-:W-:Y:S02]  /*27a0*/  IADD3.X R33, PT, PT, R33, UR4, RZ, P3, !PT ;  /* 0x0000000421217c10 */ /* 0x000fe40009ffe4ff */
[----:B------:R-:W-:-:S02]  /*27b0*/  IADD3.X R49, PT, PT, R49, UR4, RZ, P4, !PT ;  /* 0x0000000431317c10 */ /* 0x000fc4000a7fe4ff */
[----:B------:R-:W-:Y:S02]  /*27c0*/  IADD3 R20, P5, PT, R20, UR19, RZ ;  /* 0x0000001314147c10 */ /* 0x000fe4000ffbe0ff */
[----:B------:R-:W-:Y:S02]  /*27d0*/  IADD3 R40, P2, PT, R40, UR19, RZ ;  /* 0x0000001328287c10 */ /* 0x000fe4000ff5e0ff */
[----:B------:R-:W-:Y:S02]  /*27e0*/  IADD3 R30, P3, PT, R30, UR19, RZ ;  /* 0x000000131e1e7c10 */ /* 0x000fe4000ff7e0ff */
[----:B------:R-:W-:Y:S02]  /*27f0*/  IADD3 R34, P4, PT, R34, UR19, RZ ;  /* 0x0000001322227c10 */ /* 0x000fe4000ff9e0ff */
[C---:B------:R-:W-:Y:S02]  /*2800*/  LOP3.LUT R56, R0.reuse, 0x4, RZ, 0xfc, !PT ;  /* 0x0000000400387812 */ /* 0x040fe400078efcff */
[----:B------:R-:W-:-:S02]  /*2810*/  LOP3.LUT R54, R0, 0x6, RZ, 0xfc, !PT ;  /* 0x0000000600367812 */ /* 0x000fc400078efcff */
[----:B------:R-:W-:Y:S02]  /*2820*/  IADD3.X R21, PT, PT, R21, UR4, RZ, P5, !PT ;  /* 0x0000000415157c10 */ /* 0x000fe4000affe4ff */
[----:B------:R-:W-:Y:S02]  /*2830*/  IADD3.X R41, PT, PT, R41, UR4, RZ, P2, !PT ;  /* 0x0000000429297c10 */ /* 0x000fe400097fe4ff */
[----:B------:R-:W-:Y:S02]  /*2840*/  IADD3.X R31, PT, PT, R31, UR4, RZ, P3, !PT ;  /* 0x000000041f1f7c10 */ /* 0x000fe40009ffe4ff */
[----:B------:R-:W-:Y:S02]  /*2850*/  IADD3.X R35, PT, PT, R35, UR4, RZ, P4, !PT ;  /* 0x0000000423237c10 */ /* 0x000fe4000a7fe4ff */
[----:B------:R-:W-:Y:S02]  /*2860*/  ISETP.GE.AND P1, PT, R56, UR22, PT ;  /* 0x0000001638007c0c */ /* 0x000fe4000bf26270 */
[----:B------:R-:W-:-:S02]  /*2870*/  IADD3 R24, P5, PT, R24, UR19, RZ ;  /* 0x0000001318187c10 */ /* 0x000fc4000ffbe0ff */
[----:B------:R-:W-:Y:S02]  /*2880*/  ISETP.GE.AND P2, PT, R54, UR22, PT ;  /* 0x0000001636007c0c */ /* 0x000fe4000bf46270 */
[----:B------:R-:W-:Y:S02]  /*2890*/  IADD3 R42, P3, PT, R42, UR19, RZ ;  /* 0x000000132a2a7c10 */ /* 0x000fe4000ff7e0ff */
[----:B------:R-:W-:Y:S02]  /*28a0*/  IADD3 R50, P4, PT, R50, UR19, RZ ;  /* 0x0000001332327c10 */ /* 0x000fe4000ff9e0ff */
[C---:B------:R-:W-:Y:S02]  /*28b0*/  LOP3.LUT R54, R0.reuse, 0x8, RZ, 0xfc, !PT ;  /* 0x0000000800367812 */ /* 0x040fe400078efcff */
[----:B------:R-:W-:Y:S02]  /*28c0*/  LOP3.LUT R56, R0, 0xa, RZ, 0xfc, !PT ;  /* 0x0000000a00387812 */ /* 0x000fe400078efcff */
[----:B------:R-:W-:-:S02]  /*28d0*/  IADD3.X R25, PT, PT, R25, UR4, RZ, P5, !PT ;  /* 0x0000000419197c10 */ /* 0x000fc4000affe4ff */
[----:B------:R-:W-:Y:S02]  /*28e0*/  IADD3.X R43, PT, PT, R43, UR4, RZ, P3, !PT ;  /* 0x000000042b2b7c10 */ /* 0x000fe40009ffe4ff */
[----:B------:R-:W-:Y:S02]  /*28f0*/  IADD3.X R51, PT, PT, R51, UR4, RZ, P4, !PT ;  /* 0x0000000433337c10 */ /* 0x000fe4000a7fe4ff */
[----:B------:R-:W-:Y:S02]  /*2900*/  ISETP.GE.AND P3, PT, R54, UR22, PT ;  /* 0x0000001636007c0c */ /* 0x000fe4000bf66270 */
[----:B------:R-:W-:Y:S02]  /*2910*/  ISETP.GE.AND P4, PT, R56, UR22, PT ;  /* 0x0000001638007c0c */ /* 0x000fe4000bf86270 */
[----:B------:R-:W-:Y:S02]  /*2920*/  ISETP.GE.AND P5, PT, R0, UR22, PT ;  /* 0x0000001600007c0c */ /* 0x000fe4000bfa6270 */
[----:B------:R-:W-:Y:S01]  /*2930*/  PRMT R54, RZ, 0x7610, R54 ;  /* 0x00007610ff367816 */ /* 0x000fe20000000036 */
[----:B0-----:R-:W-:Y:S10]  /*2940*/  @!P6 BRA `(.L_x_8) ;  /* 0x0000001400b8e947 */ /* 0x001ff40003800000 */
.L_x_16:
[----:B------:R-:W-:Y:S01]  /*2950*/  LOP3.LUT R56, R0, 0xc, RZ, 0xfc, !PT ;  /* 0x0000000c00387812 */ /* 0x000fe200078efcff */
[----:B------:R-:W2:Y:S01]  /*2960*/  @!P5 LDG.E.U8 R54, desc[UR16][R50.64] ;  /* 0x000000103236d981 */ /* 0x000ea2000c1e1100 */
[----:B------:R-:W-:Y:S02]  /*2970*/  PRMT R55, RZ, 0x7610, R55 ;  /* 0x00007610ff377816 */ /* 0x000fe40000000037 */
[----:B------:R-:W-:Y:S02]  /*2980*/  ISETP.GE.AND P5, PT, R56, UR22, PT ;  /* 0x0000001638007c0c */ /* 0x000fe4000bfa6270 */
[----:B------:R-:W-:Y:S02]  /*2990*/  LEA.HI R56, R3, 0xe, RZ, 0x1a ;  /* 0x0000000e03387811 */ /* 0x000fe400078fd0ff */
[----:B------:R-:W3:Y:S01]  /*29a0*/  @!P0 LDG.E.U8 R55, desc[UR16][R42.64] ;  /* 0x000000102a378981 */ /* 0x000ee2000c1e1100 */
[----:B------:R-:W-:Y:S02]  /*29b0*/  PRMT R57, RZ, 0x7610, R57 ;  /* 0x00007610ff397816 */ /* 0x000fe40000000039 */
[----:B------:R-:W-:-:S02]  /*29c0*/  ISETP.GE.AND P0, PT, R56, UR22, PT ;  /* 0x0000001638007c0c */ /* 0x000fc4000bf06270 */
[----:B------:R-:W-:Y:S02]  /*29d0*/  LOP3.LUT R58, R0, 0x10, RZ, 0xfc, !PT ;  /* 0x00000010003a7812 */ /* 0x000fe400078efcff */
[----:B------:R-:W4:Y:S01]  /*29e0*/  @!P1 LDG.E.U8 R57, desc[UR16][R34.64] ;  /* 0x0000001022399981 */ /* 0x000f22000c1e1100 */
[----:B------:R-:W-:Y:S02]  /*29f0*/  PRMT R60, RZ, 0x7610, R60 ;  /* 0x00007610ff3c7816 */ /* 0x000fe4000000003c */
[----:B------:R-:W-:Y:S02]  /*2a00*/  ISETP.GE.AND P1, PT, R58, UR22, PT ;  /* 0x000000163a007c0c */ /* 0x000fe4000bf26270 */
[----:B------:R-:W-:-:S04]  /*2a10*/  PRMT R62, RZ, 0x7610, R62 ;  /* 0x00007610ff3e7816 */ /* 0x000fc8000000003e */
[----:B------:R-:W5:Y:S01]  /*2a20*/  @!P0 LDG.E.U8 R60, desc[UR16][R22.64] ;  /* 0x00000010163c8981 */ /* 0x000f62000c1e1100 */
[----:B------:R-:W-:Y:S02]  /*2a30*/  ISETP.GE.AND P0, PT, R73, UR22, PT ;  /* 0x0000001649007c0c */ /* 0x000fe4000bf06270 */
[----:B------:R-:W-:Y:S02]  /*2a40*/  LOP3.LUT R64, R0, 0x16, RZ, 0xfc, !PT ;  /* 0x0000001600407812 */ /* 0x000fe400078efcff */
[----:B------:R-:W-:Y:S02]  /*2a50*/  PRMT R65, RZ, 0x7610, R65 ;  /* 0x00007610ff417816 */ /* 0x000fe40000000041 */
[----:B------:R-:W3:Y:S01]  /*2a60*/  @!P1 LDG.E.U8 R62, desc[UR16][R46.64] ;  /* 0x000000102e3e9981 */ /* 0x000ee2000c1e1100 */
[----:B------:R-:W-:Y:S02]  /*2a70*/  ISETP.GE.AND P1, PT, R64, UR22, PT ;  /* 0x0000001640007c0c */ /* 0x000fe4000bf26270 */
[----:B------:R-:W-:-:S02]  /*2a80*/  LOP3.LUT R64, R0, 0x18, RZ, 0xfc, !PT ;  /* 0x0000001800407812 */ /* 0x000fc400078efcff */
[----:B------:R-:W-:Y:S02]  /*2a90*/  PRMT R56, RZ, 0x7610, R56 ;  /* 0x00007610ff387816 */ /* 0x000fe40000000038 */
[----:B------:R-:W4:Y:S01]  /*2aa0*/  @!P0 LDG.E.U8 R65, desc[UR16][R28.64] ;  /* 0x000000101c418981 */ /* 0x000f22000c1e1100 */
[----:B------:R-:W-:Y:S02]  /*2ab0*/  ISETP.GE.AND P0, PT, R64, UR22, PT ;  /* 0x0000001640007c0c */ /* 0x000fe4000bf06270 */
[----:B------:R-:W-:Y:S01]  /*2ac0*/  PRMT R64, RZ, 0x7610, R64 ;  /* 0x00007610ff407816 */ /* 0x000fe20000000040 */
[----:B------:R-:W4:Y:S01]  /*2ad0*/  @!P2 LDG.E.U8 R56, desc[UR16][R30.64] ;  /* 0x000000101e38a981 */ /* 0x000f22000c1e1100 */
[C---:B------:R-:W-:Y:S02]  /*2ae0*/  LOP3.LUT R59, R0.reuse, 0x12, RZ, 0xfc, !PT ;  /* 0x00000012003b7812 */ /* 0x040fe400078efcff */
[----:B------:R-:W-:Y:S02]  /*2af0*/  LOP3.LUT R66, R0, 0x1a, RZ, 0xfc, !PT ;  /* 0x0000001a00427812 */ /* 0x000fe400078efcff */
[----:B------:R-:W4:Y:S01]  /*2b00*/  @!P1 LDG.E.U8 R64, desc[UR16][R24.64] ;  /* 0x0000001018409981 */ /* 0x000f22000c1e1100 */
[----:B------:R-:W-:-:S02]  /*2b10*/  ISETP.GE.AND P2, PT, R59, UR22, PT ;  /* 0x000000163b007c0c */ /* 0x000fc4000bf46270 */
[----:B------:R-:W-:Y:S02]  /*2b20*/  ISETP.GE.AND P1, PT, R66, UR22, PT ;  /* 0x0000001642007c0c */ /* 0x000fe4000bf26270 */
[----:B------:R-:W-:Y:S02]  /*2b30*/  PRMT R58, RZ, 0x7610, R58 ;  /* 0x00007610ff3a7816 */ /* 0x000fe4000000003a */
[----:B------:R-:W-:Y:S02]  /*2b40*/  PRMT R66, RZ, 0x7610, R66 ;  /* 0x00007610ff427816 */ /* 0x000fe40000000042 */
[----:B------:R-:W-:Y:S02]  /*2b50*/  PRMT R59, RZ, 0x7610, R59 ;  /* 0x00007610ff3b7816 */ /* 0x000fe4000000003b */
[----:B------:R-:W-:Y:S01]  /*2b60*/  PRMT R63, RZ, 0x7610, R63 ;  /* 0x00007610ff3f7816 */ /* 0x000fe2000000003f */
[----:B------:R-:W4:Y:S01]  /*2b70*/  @!P3 LDG.E.U8 R58, desc[UR16][R48.64] ;  /* 0x00000010303ab981 */ /* 0x000f22000c1e1100 */
[----:B------:R-:W-:-:S03]  /*2b80*/  PRMT R67, RZ, 0x7610, R67 ;  /* 0x00007610ff437816 */ /* 0x000fc60000000043 */
[----:B------:R-:W5:Y:S04]  /*2b90*/  @!P0 LDG.E.U8 R66, desc[UR16][R44.64] ;  /* 0x000000102c428981 */ /* 0x000f68000c1e1100 */
[----:B------:R-:W5:Y:S04]  /*2ba0*/  @!P4 LDG.E.U8 R59, desc[UR16][R40.64] ;  /* 0x00000010283bc981 */ /* 0x000f68000c1e1100 */
[----:B------:R-:W5:Y:S04]  /*2bb0*/  @!P2 LDG.E.U8 R63, desc[UR16][R38.64] ;  /* 0x00000010263fa981 */ /* 0x000f68000c1e1100 */
[----:B------:R-:W5:Y:S01]  /*2bc0*/  @!P1 LDG.E.U8 R67, desc[UR16][R36.64] ;  /* 0x0000001024439981 */ /* 0x000f62000c1e1100 */
[----:B------:R-:W-:-:S02]  /*2bd0*/  ISETP.GE.AND P0, PT, R72, UR22, PT ;  /* 0x0000001648007c0c */ /* 0x000fc4000bf06270 */
[----:B------:R-:W-:Y:S02]  /*2be0*/  ISETP.GE.AND P1, PT, R71, UR22, PT ;  /* 0x0000001647007c0c */ /* 0x000fe4000bf26270 */
[----:B------:R-:W-:Y:S02]  /*2bf0*/  PRMT R61, RZ, 0x7610, R61 ;  /* 0x00007610ff3d7816 */ /* 0x000fe4000000003d */
[----:B------:R-:W-:Y:S02]  /*2c00*/  PRMT R69, RZ, 0x7610, R69 ;  /* 0x00007610ff457816 */ /* 0x000fe40000000045 */
[----:B------:R-:W-:Y:S02]  /*2c10*/  PRMT R68, RZ, 0x7610, R68 ;  /* 0x00007610ff447816 */ /* 0x000fe40000000044 */
[----:B------:R-:W5:Y:S04]  /*2c20*/  @!P5 LDG.E.U8 R61, desc[UR16][R32.64] ;  /* 0x00000010203dd981 */ /* 0x000f68000c1e1100 */
[----:B------:R-:W5:Y:S04]  /*2c30*/  @!P0 LDG.E.U8 R69, desc[UR16][R26.64] ;  /* 0x000000101a458981 */ /* 0x000f68000c1e1100 */
[----:B------:R-:W5:Y:S01]  /*2c40*/  @!P1 LDG.E.U8 R68, desc[UR16][R20.64] ;  /* 0x0000001014449981 */ /* 0x000f62000c1e1100 */
[----:B------:R-:W-:Y:S01]  /*2c50*/  BAR.SYNC.DEFER_BLOCKING 0x0 ;  /* 0x0000000000007b1d */ /* 0x000fe20000010000 */
[----:B------:R-:W-:-:S04]  /*2c60*/  LOP3.LUT R74, R3, 0x1f, RZ, 0xc0, !PT ;  /* 0x0000001f034a7812 */ /* 0x000fc800078ec0ff */
[----:B------:R-:W-:Y:S02]  /*2c70*/  ISETP.GE.AND P0, PT, R74, UR22, PT ;  /* 0x000000164a007c0c */ /* 0x000fe4000bf06270 */
[----:B------:R-:W-:Y:S02]  /*2c80*/  PRMT R74, RZ, 0x7610, R74 ;  /* 0x00007610ff4a7816 */ /* 0x000fe4000000004a */
[----:B------:R-:W-:-:S09]  /*2c90*/  PRMT R76, RZ, 0x7610, R76 ;  /* 0x00007610ff4c7816 */ /* 0x000fd2000000004c */
[----:B------:R-:W5:Y:S04]  /*2ca0*/  @!P0 LDG.E.U8 R74, desc[UR16][R18.64] ;  /* 0x00000010124a8981 */ /* 0x000f68000c1e1100 */
[----:B------:R-:W5:Y:S04]  /*2cb0*/  @!P0 LDG.E.U8 R76, desc[UR16][R14.64] ;  /* 0x000000100e4c8981 */ /* 0x000f68000c1e1100 */
[----:B--2---:R0:W-:Y:S02]  /*2cc0*/  STS.U8 [R75+UR9+0x800], R54 ;  /* 0x000800364b007988 */ /* 0x0041e40008000009 */
[----:B0-----:R-:W-:-:S06]  /*2cd0*/  PRMT R54, RZ, 0x7610, R54 ;  /* 0x00007610ff367816 */ /* 0x001fcc0000000036 */
[----:B------:R-:W2:Y:S04]  /*2ce0*/  @!P0 LDG.E.U8 R54, desc[UR16][R10.64] ;  /* 0x000000100a368981 */ /* 0x000ea8000c1e1100 */
[----:B---3--:R-:W-:Y:S04]  /*2cf0*/  STS.U8 [R75+UR9+0xc00], R62 ;  /* 0x000c003e4b007988 */ /* 0x008fe80008000009 */
[----:B----4-:R0:W-:Y:S04]  /*2d00*/  STS.U8 [R75+UR9+0xa00], R58 ;  /* 0x000a003a4b007988 */ /* 0x0101e80008000009 */
[----:B-----5:R-:W-:Y:S04]  /*2d10*/  STS.U8 [R75+UR9+0xe00], R66 ;  /* 0x000e00424b007988 */ /* 0x020fe80008000009 */
[----:B------:R1:W-:Y:S01]  /*2d20*/  STS.U8 [R70+UR9+0x880], R55 ;  /* 0x0008803746007988 */ /* 0x0003e20008000009 */
[----:B0-----:R-:W-:-:S03]  /*2d30*/  PRMT R58, RZ, 0x7610, R58 ;  /* 0x00007610ff3a7816 */ /* 0x001fc6000000003a */
[----:B------:R0:W-:Y:S04]  /*2d40*/  STS.U8 [R70+UR9+0xa80], R59 ;  /* 0x000a803b46007988 */ /* 0x0001e80008000009 */
[----:B------:R3:W-:Y:S01]  /*2d50*/  STS.U8 [R70+UR9+0xc80], R63 ;  /* 0x000c803f46007988 */ /* 0x0007e20008000009 */
[----:B-1----:R-:W-:-:S03]  /*2d60*/  PRMT R55, RZ, 0x7610, R55 ;  /* 0x00007610ff377816 */ /* 0x002fc60000000037 */
[----:B------:R1:W-:Y:S01]  /*2d70*/  STS.U8 [R70+UR9+0xe80], R67 ;  /* 0x000e804346007988 */ /* 0x0003e20008000009 */
[----:B0-----:R-:W-:-:S03]  /*2d80*/  PRMT R59, RZ, 0x7610, R59 ;  /* 0x00007610ff3b7816 */ /* 0x001fc6000000003b */
[----:B------:R-:W4:Y:S01]  /*2d90*/  @!P0 LDG.E.U8 R58, desc[UR16][R6.64] ;  /* 0x00000010063a8981 */ /* 0x000f22000c1e1100 */
[----:B---3--:R-:W-:-:S03]  /*2da0*/  PRMT R63, RZ, 0x7610, R63 ;  /* 0x00007610ff3f7816 */ /* 0x008fc6000000003f */
[----:B------:R-:W3:Y:S01]  /*2db0*/  @!P0 LDG.E.U8 R55, desc[UR16][R16.64] ;  /* 0x0000001010378981 */ /* 0x000ee2000c1e1100 */
[----:B-1----:R-:W-:-:S03]  /*2dc0*/  PRMT R67, RZ, 0x7610, R67 ;  /* 0x00007610ff437816 */ /* 0x002fc60000000043 */
[----:B------:R-:W5:Y:S04]  /*2dd0*/  @!P0 LDG.E.U8 R59, desc[UR16][R12.64] ;  /* 0x000000100c3b8981 */ /* 0x000f68000c1e1100 */
[----:B------:R-:W5:Y:S04]  /*2de0*/  @!P0 LDG.E.U8 R63, desc[UR16][R8.64] ;  /* 0x00000010083f8981 */ /* 0x000f68000c1e1100 */
[----:B------:R-:W5:Y:S04]  /*2df0*/  @!P0 LDG.E.U8 R67, desc[UR16][R4.64] ;  /* 0x0000001004438981 */ /* 0x000f68000c1e1100 */
[----:B------:R0:W-:Y:S04]  /*2e00*/  STS.U8 [R52+UR9+0x900], R57 ;  /* 0x0009003934007988 */ /* 0x0001e80008000009 */
        /* <DEDUP_REMOVED lines=8> */
[----:B------:R0:W-:Y:S01]  /*2e90*/  STS.U8 [R75+UR9+0x1500], R76 ;  /* 0x0015004c4b007988 */ /* 0x0001e20008000009 */
[----:B------:R-:W-:Y:S01]  /*2ea0*/  ULEA UR18, UR23, UR9, 0x3 ;  /* 0x0000000917127291 */ /* 0x000fe2000f8e18ff */
[----:B------:R-:W-:-:S03]  /*2eb0*/  UMOV UR4, UR5 ;  /* 0x0000000500047c82 */ /* 0x000fc60008000000 */
[----:B------:R-:W-:Y:S01]  /*2ec0*/  UIADD3 UR18, UPT, UPT, UR18, 0x1800, URZ ;  /* 0x0000180012127890 */ /* 0x000fe2000fffe0ff */
[----:B--2---:R0:W-:Y:S04]  /*2ed0*/  STS.U8 [R75+UR9+0x1600], R54 ;  /* 0x001600364b007988 */ /* 0x0041e80008000009 */
[----:B----4-:R0:W-:Y:S04]  /*2ee0*/  STS.U8 [R75+UR9+0x1700], R58 ;  /* 0x0017003a4b007988 */ /* 0x0101e80008000009 */
[----:B---3--:R0:W-:Y:S04]  /*2ef0*/  STS.U8 [R70+UR9+0x1480], R55 ;  /* 0x0014803746007988 */ /* 0x0081e80008000009 */
[----:B-----5:R0:W-:Y:S04]  /*2f00*/  STS.U8 [R70+UR9+0x1580], R59 ;  /* 0x0015803b46007988 */ /* 0x0201e80008000009 */
[----:B------:R0:W-:Y:S04]  /*2f10*/  STS.U8 [R70+UR9+0x1680], R63 ;  /* 0x0016803f46007988 */ /* 0x0001e80008000009 */
[----:B------:R0:W-:Y:S01]  /*2f20*/  STS.U8 [R70+UR9+0x1780], R67 ;  /* 0x0017804346007988 */ /* 0x0001e20008000009 */
[----:B------:R1:W-:Y:S06]  /*2f30*/  MEMBAR.ALL.CTA ;  /* 0x0000000000007992 */ /* 0x0003ec0000008000 */
[----:B-1----:R-:W1:Y:S02]  /*2f40*/  FENCE.VIEW.ASYNC.S ;  /* 0x00000000000073c6 */ /* 0x002e640000000000 */
[----:B-1----:R-:W-:Y:S06]  /*2f50*/  BAR.SYNC.DEFER_BLOCKING 0x0 ;  /* 0x0000000000007b1d */ /* 0x002fec0000010000 */
[----:B------:R-:W-:Y:S05]  /*2f60*/  BRA.U UP1, `(.L_x_9) ;  /* 0x0000000101287547 */ /* 0x000fea000b800000 */
[----:B------:R-:W-:Y:S01]  /*2f70*/  UMOV UR6, UR18 ;  /* 0x0000001200067c82 */ /* 0x000fe20008000000 */
[----:B------:R-:W-:Y:S01]  /*2f80*/  UMOV UR7, URZ ;  /* 0x000000ff00077c82 */ /* 0x000fe20008000000 */
[----:B------:R-:W-:Y:S01]  /*2f90*/  UMOV UR13, 0x80004020 ;  /* 0x80004020000d7882 */ /* 0x000fe20000000000 */
[----:B------:R-:W-:Y:S01]  /*2fa0*/  UMOV UR15, 0xc0004010 ;  /* 0xc0004010000f7882 */ /* 0x000fe20000000000 */
[----:B------:R-:W-:Y:S01]  /*2fb0*/  UMOV UR24, 0x0 ;  /* 0x0000000000187882 */ /* 0x000fe20000000000 */
[----:B------:R-:W-:Y:S01]  /*2fc0*/  UMOV UR25, 0x4088010 ;  /* 0x0408801000197882 */ /* 0x000fe20000000000 */
[----:B------:R-:W-:Y:S01]  /*2fd0*/  UMOV UR5, UR6 ;  /* 0x0000000600057c82 */ /* 0x000fe20008000000 */
[----:B------:R1:W-:Y:S01]  /*2fe0*/  UTCQMMA gdesc[UR12], gdesc[UR14], tmem[UR28], tmem[UR24], idesc[UR25], UPT ;  /* 0x00ff180e0c0075ea */ /* 0x0003e2000b80031c */
[----:B------:R1:W-:Y:S01]  /*2ff0*/  UTCBAR [UR5], URZ ;  /* 0x000000ff050073e9 */ /* 0x0003e200080000ff */
[----:B------:R-:W-:Y:S02]  /*3000*/  NOP ;  /* 0x0000000000007918 */ /* 0x000fe40000000000 */
.L_x_9:
[----:B------:R-:W-:Y:S01]  /*3010*/  UIADD3 UR23, UPT, UPT, UR23, 0x1, URZ ;  /* 0x0000000117177890 */ /* 0x000fe2000fffe0ff */
[----:B0-----:R-:W-:Y:S01]  /*3020*/  IMAD.U32 R54, RZ, RZ, UR4 ;  /* 0x00000004ff367e24 */ /* 0x001fe2000f8e00ff */
[----:B------:R-:W-:Y:S02]  /*3030*/  UIADD3 UR21, UPT, UPT, UR21, -0x1, URZ ;  /* 0xffffffff15157890 */ /* 0x000fe4000fffe0ff */
[----:B------:R-:W-:Y:S02]  /*3040*/  UISETP.GT.AND UP2, UPT, UR23, 0x1, UPT ;  /* 0x000000011700788c */ /* 0x000fe4000bf44270 */
[----:B------:R-:W-:Y:S02]  /*3050*/  UIADD3 UR22, UPT, UPT, UR22, -0x20, URZ ;  /* 0xffffffe016167890 */ /* 0x000fe4000fffe0ff */
[----:B-1----:R-:W-:Y:S02]  /*3060*/  USEL UR5, URZ, 0x1, !UP2 ;  /* 0x00000001ff057887 */ /* 0x002fe4000d000000 */
[----:B------:R-:W-:-:S02]  /*3070*/  USEL UR23, UR23, URZ, !UP2 ;  /* 0x000000ff17177287 */ /* 0x000fc4000d000000 */
[----:B------:R-:W-:Y:S02]  /*3080*/  UISETP.NE.U32.AND UP2, UPT, UR21, URZ, UPT ;  /* 0x000000ff1500728c */ /* 0x000fe4000bf45070 */
[----:B------:R-:W-:-:S07]  /*3090*/  ULOP3.LUT UR5, UR4, UR5, URZ, 0x3c, !UPT ;  /* 0x0000000504057292 */ /* 0x000fce000f8e3cff */
[----:B------:R-:W-:Y:S05]  /*30a0*/  BRA.U UP2, `(.L_x_10) ;  /* 0xfffffff502247547 */ /* 0x000fea000b83ffff */
.L_x_7:
[----:B------:R-:W-:-:S09]  /*30b0*/  UISETP.GE.AND UP1, UPT, UR29, 0x20, UPT ;  /* 0x000000201d00788c */ /* 0x000fd2000bf26270 */
[----:B------:R-:W-:Y:S05]  /*30c0*/  BRA.U !UP1, `(.L_x_11) ;  /* 0x0000000109107547 */ /* 0x000fea000b800000 */
[----:B------:R-:W-:-:S06]  /*30d0*/  USHF.L.U32 UR4, UR4, 0x1f, URZ ;  /* 0x0000001f04047899 */ /* 0x000fcc00080006ff */
[----:B------:R-:W-:-:S04]  /*30e0*/  IMAD.U32 R4, RZ, RZ, UR4 ;  /* 0x00000004ff047e24 */ /* 0x000fc8000f8e00ff */
[----:B------:R-:W0:Y:S02]  /*30f0*/  SYNCS.PHASECHK.TRANS64.TRYWAIT P0, [UR18], R4 ;  /* 0x00000004ff0075a7 */ /* 0x000e240008001112 */
[----:B0-----:R-:W-:Y:S05]  /*3100*/  @!P0 BRA `(.L_x_12) ;  /* 0x0000000c00d48947 */ /* 0x001fea0003800000 */
.L_x_11:
[----:B------:R-:W-:Y:S01]  /*3110*/  BAR.SYNC.DEFER_BLOCKING 0x0 ;  /* 0x0000000000007b1d */ /* 0x000fe20000010000 */
[----:B------:R-:W-:Y:S01]  /*3120*/  ISETP.NE.U32.AND P0, PT, R75, RZ, PT ;  /* 0x000000ff4b00720c */ /* 0x000fe20003f05070 */
[C---:B------:R-:W-:Y:S01]  /*3130*/  IMAD.SHL.U32 R20, R3.reuse, 0x40, RZ ;  /* 0x0000004003147824 */ /* 0x040fe200078e00ff */
[----:B------:R-:W-:Y:S01]  /*3140*/  SHF.R.S32.HI R26, RZ, 0x5, R3 ;  /* 0x00000005ff1a7819 */ /* 0x000fe20000011403 */
[C---:B------:R-:W-:Y:S01]  /*3150*/  IMAD.SHL.U32 R21, R3.reuse, 0x10, RZ ;  /* 0x0000001003157824 */ /* 0x040fe200078e00ff */
[----:B------:R-:W-:Y:S01]  /*3160*/  USHF.L.U32 UR8, UR8, 0x5, URZ ;  /* 0x0000000508087899 */ /* 0x000fe200080006ff */
[----:B------:R-:W-:Y:S01]  /*3170*/  IMAD.SHL.U32 R25, R3, 0x4, RZ ;  /* 0x0000000403197824 */ /* 0x000fe200078e00ff */
[----:B------:R-:W-:Y:S01]  /*3180*/  LOP3.LUT R20, R20, 0x600, RZ, 0xc0, !PT ;  /* 0x0000060014147812 */ /* 0x000fe200078ec0ff */
[----:B------:R-:W0:Y:S01]  /*3190*/  LDCU UR4, c[0x0][0x3b4] ;  /* 0x00007680ff0477ac */ /* 0x000e220008000800 */
[----:B------:R-:W-:Y:S02]  /*31a0*/  LOP3.LUT R22, R21, 0x30, RZ, 0xc0, !PT ;  /* 0x0000003015167812 */ /* 0x000fe400078ec0ff */
[----:B------:R-:W-:Y:S01]  /*31b0*/  LOP3.LUT R23, R20, 0x70, R21, 0xf8, !PT ;  /* 0x0000007014177812 */ /* 0x000fe200078ef815 */
[----:B------:R-:W-:Y:S01]  /*31c0*/  IMAD.SHL.U32 R21, R3, 0x80, RZ ;  /* 0x0000008003157824 */ /* 0x000fe200078e00ff */
[----:B------:R-:W-:Y:S01]  /*31d0*/  LOP3.LUT R24, R22, 0xc0, R25, 0xf8, !PT ;  /* 0x000000c016187812 */ /* 0x000fe200078ef819 */
[----:B------:R-:W1:Y:S01]  /*31e0*/  LDCU.128 UR12, c[0x0][0x390] ;  /* 0x00007200ff0c77ac */ /* 0x000e620008000c00 */
[----:B------:R-:W-:-:S02]  /*31f0*/  SGXT R20, R26, 0x1 ;  /* 0x000000011a14781a */ /* 0x000fc40000000200 */
[----:B------:R-:W-:Y:S02]  /*3200*/  LOP3.LUT R22, R21, 0x400, RZ, 0xc0, !PT ;  /* 0x0000040015167812 */ /* 0x000fe400078ec0ff */
[----:B------:R-:W-:Y:S02]  /*3210*/  LOP3.LUT R21, R3, 0x40, RZ, 0xc0, !PT ;  /* 0x0000004003157812 */ /* 0x000fe400078ec0ff */
[----:B------:R-:W-:Y:S01]  /*3220*/  LOP3.LUT R23, R23, 0x1040, R20, 0x78, !PT ;  /* 0x0000104017177812 */ /* 0x000fe200078e7814 */
[----:B------:R-:W-:Y:S01]  /*3230*/  VIADD R20, R22, UR9 ;  /* 0x0000000916147c36 */ /* 0x000fe20008000000 */
[C---:B------:R-:W-:Y:S01]  /*3240*/  LEA R22, R21.reuse, UR9, 0x1 ;  /* 0x0000000915167c11 */ /* 0x040fe2000f8e08ff */
[----:B------:R-:W2:Y:S02]  /*3250*/  @!P0 SYNCS.CCTL.IV [UR9+0x1800] ;  /* 0x00180000ff0089b1 */ /* 0x000ea40008000009 */
[----:B--2---:R-:W-:Y:S01]  /*3260*/  BAR.SYNC.DEFER_BLOCKING 0x0 ;  /* 0x0000000000007b1d */ /* 0x004fe20000010000 */
[----:B------:R-:W-:Y:S01]  /*3270*/  IMAD R20, R21, 0x8, R20 ;  /* 0x0000000815147824 */ /* 0x000fe200078e0214 */
[----:B------:R-:W-:Y:S01]  /*3280*/  SHF.R.S32.HI R25, RZ, 0x2, R3 ;  /* 0x00000002ff197819 */ /* 0x000fe20000011403 */
[----:B------:R-:W-:-:S03]  /*3290*/  IMAD.IADD R21, R23, 0x1, R22 ;  /* 0x0000000117157824 */ /* 0x000fc600078e0216 */
[----:B------:R-:W-:Y:S01]  /*32a0*/  SGXT R3, R25, 0x1 ;  /* 0x000000011903781a */ /* 0x000fe20000000200 */
[----:B------:R-:W-:Y:S01]  /*32b0*/  LDTM.16dp32bit_t0_t15.x16 R4, tmem[UR10] ;  /* 0x0000000a000479ee */ /* 0x000fe20008a00000 */
[----:B------:R-:W2:Y:S02]  /*32c0*/  LDTM.16dp32bit_t16_t31.x16 R4, tmem[UR10+0x10] ;  /* 0x0000100a000479ee */ /* 0x000ea40008a20000 */
[----:B------:R-:W-:Y:S01]  /*32d0*/  LOP3.LUT R3, R24, 0x1040, R3, 0x78, !PT ;  /* 0x0000104018037812 */ /* 0x000fe200078e7803 */
[----:B------:R-:W3:Y:S01]  /*32e0*/  @!P0 SYNCS.CCTL.IV [UR9+0x1808] ;  /* 0x00180800ff0089b1 */ /* 0x000ee20008000009 */
[----:B------:R-:W-:Y:S01]  /*32f0*/  NOP ;  /* 0x0000000000007918 */ /* 0x000fe20000000000 */
[----:B-1----:R-:W-:Y:S02]  /*3300*/  ISETP.GE.AND P0, PT, R2, UR14, PT ;  /* 0x0000000e02007c0c */ /* 0x002fe4000bf06270 */
[----:B--2---:R-:W-:Y:S02]  /*3310*/  F2FP.SATFINITE.E4M3.F32.PACK_AB_MERGE_C R4, R5, R4, RZ ;  /* 0x000000040504723e */ /* 0x004fe400048070ff */
[----:B------:R-:W-:-:S02]  /*3320*/  F2FP.SATFINITE.E4M3.F32.PACK_AB_MERGE_C R6, R7, R6, RZ ;  /* 0x000000060706723e */ /* 0x000fc400048070ff */
[----:B------:R-:W-:Y:S02]  /*3330*/  F2FP.SATFINITE.E4M3.F32.PACK_AB_MERGE_C R8, R9, R8, RZ ;  /* 0x000000080908723e */ /* 0x000fe400048070ff */
[----:B------:R-:W-:Y:S02]  /*3340*/  F2FP.SATFINITE.E4M3.F32.PACK_AB_MERGE_C R12, R13, R12, RZ ;  /* 0x0000000c0d0c723e */ /* 0x000fe400048070ff */
[----:B------:R-:W-:Y:S02]  /*3350*/  F2FP.SATFINITE.E4M3.F32.PACK_AB_MERGE_C R14, R15, R14, RZ ;  /* 0x0000000e0f0e723e */ /* 0x000fe400048070ff */
[----:B------:R-:W-:Y:S02]  /*3360*/  F2FP.SATFINITE.E4M3.F32.PACK_AB_MERGE_C R16, R17, R16, RZ ;  /* 0x000000101110723e */ /* 0x000fe400048070ff */
[----:B------:R-:W-:Y:S02]  /*3370*/  LOP3.LUT R9, R4, 0xffff, RZ, 0xc0, !PT ;  /* 0x0000ffff04097812 */ /* 0x000fe400078ec0ff */
[----:B------:R-:W-:-:S02]  /*3380*/  LOP3.LUT R22, R6, 0xffff, RZ, 0xc0, !PT ;  /* 0x0000ffff06167812 */ /* 0x000fc400078ec0ff */
[----:B------:R-:W-:Y:S02]  /*3390*/  LOP3.LUT R13, R8, 0xffff, RZ, 0xc0, !PT ;  /* 0x0000ffff080d7812 */ /* 0x000fe400078ec0ff */
[----:B------:R-:W-:Y:S02]  /*33a0*/  LOP3.LUT R23, R16, 0xffff, RZ, 0xc0, !PT ;  /* 0x0000ffff10177812 */ /* 0x000fe400078ec0ff */
[----:B------:R-:W-:Y:S02]  /*33b0*/  LOP3.LUT R12, R12, 0xffff, RZ, 0xc0, !PT ;  /* 0x0000ffff0c0c7812 */ /* 0x000fe400078ec0ff */
[----:B------:R-:W-:Y:S02]  /*33c0*/  LOP3.LUT R17, R14, 0xffff, RZ, 0xc0, !PT ;  /* 0x0000ffff0e117812 */ /* 0x000fe400078ec0ff */
[----:B------:R-:W-:Y:S02]  /*33d0*/  PRMT R4, R13, 0x3340, R0 ;  /* 0x000033400d047816 */ /* 0x000fe40000000000 */
[----:B------:R-:W-:-:S02]  /*33e0*/  PRMT R5, R9, 0x3340, R22 ;  /* 0x0000334009057816 */ /* 0x000fc40000000016 */
[----:B------:R-:W-:Y:S02]  /*33f0*/  PRMT R6, R23, 0x3340, R0 ;  /* 0x0000334017067816 */ /* 0x000fe40000000000 */
[----:B------:R-:W-:Y:S02]  /*3400*/  PRMT R7, R12, 0x3340, R17 ;  /* 0x000033400c077816 */ /* 0x000fe40000000011 */
[----:B------:R-:W-:Y:S02]  /*3410*/  F2FP.SATFINITE.E4M3.F32.PACK_AB_MERGE_C R10, R11, R10, RZ ;  /* 0x0000000a0b0a723e */ /* 0x000fe400048070ff */
[----:B------:R-:W-:Y:S02]  /*3420*/  PRMT R11, R5, 0x5410, R4 ;  /* 0x00005410050b7816 */ /* 0x000fe40000000004 */
[----:B------:R-:W-:Y:S02]  /*3430*/  PRMT R15, R7, 0x5410, R6 ;  /* 0x00005410070f7816 */ /* 0x000fe40000000006 */
[----:B------:R-:W-:-:S02]  /*3440*/  SHF.R.U32.HI R4, RZ, 0x8, R9 ;  /* 0x00000008ff047819 */ /* 0x000fc40000011609 */
[----:B------:R-:W-:Y:S02]  /*3450*/  SHF.R.U32.HI R5, RZ, 0x8, R22 ;  /* 0x00000008ff057819 */ /* 0x000fe40000011616 */
[----:B------:R-:W-:Y:S02]  /*3460*/  SHF.R.U32.HI R6, RZ, 0x8, R13 ;  /* 0x00000008ff067819 */ /* 0x000fe4000001160d */
[----:B------:R-:W-:Y:S02]  /*3470*/  SHF.R.U32.HI R7, RZ, 0x8, R12 ;  /* 0x00000008ff077819 */ /* 0x000fe4000001160c */
[----:B------:R-:W-:Y:S02]  /*3480*/  SHF.R.U32.HI R8, RZ, 0x8, R17 ;  /* 0x00000008ff087819 */ /* 0x000fe40000011611 */
[----:B------:R-:W-:Y:S02]  /*3490*/  SHF.R.U32.HI R9, RZ, 0x8, R23 ;  /* 0x00000008ff097819 */ /* 0x000fe40000011617 */
[----:B------:R-:W-:-:S02]  /*34a0*/  LOP3.LUT R4, R4, 0xffff, RZ, 0xc0, !PT ;  /* 0x0000ffff04047812 */ /* 0x000fc400078ec0ff */
[----:B------:R-:W-:Y:S02]  /*34b0*/  LOP3.LUT R5, R5, 0xffff, RZ, 0xc0, !PT ;  /* 0x0000ffff05057812 */ /* 0x000fe400078ec0ff */
[----:B------:R-:W-:Y:S02]  /*34c0*/  LOP3.LUT R6, R6, 0xffff, RZ, 0xc0, !PT ;  /* 0x0000ffff06067812 */ /* 0x000fe400078ec0ff */
[----:B------:R-:W-:Y:S02]  /*34d0*/  LOP3.LUT R7, R7, 0xffff, RZ, 0xc0, !PT ;  /* 0x0000ffff07077812 */ /* 0x000fe400078ec0ff */
[----:B------:R-:W-:Y:S02]  /*34e0*/  LOP3.LUT R8, R8, 0xffff, RZ, 0xc0, !PT ;  /* 0x0000ffff08087812 */ /* 0x000fe400078ec0ff */
[----:B------:R-:W-:Y:S02]  /*34f0*/  LOP3.LUT R9, R9, 0xffff, RZ, 0xc0, !PT ;  /* 0x0000ffff09097812 */ /* 0x000fe400078ec0ff */
[----:B------:R-:W-:-:S02]  /*3500*/  F2FP.SATFINITE.E4M3.F32.PACK_AB_MERGE_C R18, R19, R18, RZ ;  /* 0x000000121312723e */ /* 0x000fc400048070ff */
[----:B------:R-:W-:Y:S01]  /*3510*/  PRMT R5, R4, 0x3340, R5 ;  /* 0x0000334004057816 */ /* 0x000fe20000000005 */
[----:B------:R-:W-:Y:S01]  /*3520*/  IMAD.IADD R4, R3, 0x1, R20 ;  /* 0x0000000103047824 */ /* 0x000fe200078e0214 */
[----:B------:R-:W-:Y:S01]  /*3530*/  PRMT R6, R6, 0x3340, R1 ;  /* 0x0000334006067816 */ /* 0x000fe20000000001 */
[----:B------:R-:W1:Y:S01]  /*3540*/  LDC R3, c[0x0][0x3b8] ;  /* 0x0000ee00ff037b82 */ /* 0x000e620000000800 */
[----:B------:R-:W-:Y:S02]  /*3550*/  PRMT R8, R7, 0x3340, R8 ;  /* 0x0000334007087816 */ /* 0x000fe40000000008 */
[----:B------:R-:W-:Y:S02]  /*3560*/  PRMT R9, R9, 0x3340, R0 ;  /* 0x0000334009097816 */ /* 0x000fe40000000000 */
[----:B------:R-:W-:Y:S02]  /*3570*/  LOP3.LUT R18, R18, 0xffff, RZ, 0xc0, !PT ;  /* 0x0000ffff12127812 */ /* 0x000fe400078ec0ff */
[----:B------:R-:W-:-:S02]  /*3580*/  LOP3.LUT R10, R10, 0xffff, RZ, 0xc0, !PT ;  /* 0x0000ffff0a0a7812 */ /* 0x000fc400078ec0ff */
[----:B------:R-:W-:Y:S02]  /*3590*/  PRMT R5, R5, 0x5410, R6 ;  /* 0x0000541005057816 */ /* 0x000fe40000000006 */
[----:B------:R-:W-:Y:S02]  /*35a0*/  PRMT R9, R8, 0x5410, R9 ;  /* 0x0000541008097816 */ /* 0x000fe40000000009 */
[----:B------:R-:W-:Y:S02]  /*35b0*/  PRMT R14, R15, 0x4210, R18 ;  /* 0x000042100f0e7816 */ /* 0x000fe40000000012 */
[--C-:B------:R-:W-:Y:S02]  /*35c0*/  PRMT R12, R11, 0x4210, R10.reuse ;  /* 0x000042100b0c7816 */ /* 0x100fe4000000000a */
[----:B------:R-:W-:Y:S01]  /*35d0*/  PRMT R13, R5, 0x5210, R10 ;  /* 0x00005210050d7816 */ /* 0x000fe2000000000a */
[----:B---3--:R-:W-:Y:S01]  /*35e0*/  BAR.SYNC.DEFER_BLOCKING 0x0 ;  /* 0x0000000000007b1d */ /* 0x008fe20000010000 */
[----:B------:R-:W-:Y:S01]  /*35f0*/  PRMT R15, R9, 0x5210, R18 ;  /* 0x00005210090f7816 */ /* 0x000fe20000000012 */
[----:B------:R-:W-:-:S05]  /*3600*/  IMAD.U32 R9, RZ, RZ, UR8 ;  /* 0x00000008ff097e24 */ /* 0x000fca000f8e00ff */
[----:B------:R-:W-:Y:S01]  /*3610*/  LOP3.LUT R8, R0, 0x20, R9, 0xf8, !PT ;  /* 0x0000002000087812 */ /* 0x000fe200078ef809 */
[----:B0-----:R-:W-:-:S03]  /*3620*/  IMAD R0, R2, UR4, RZ ;  /* 0x0000000402007c24 */ /* 0x001fc6000f8e02ff */
[----:B------:R-:W-:Y:S02]  /*3630*/  LOP3.LUT R8, R8, UR11, RZ, 0xfc, !PT ;  /* 0x0000000b08087c12 */ /* 0x000fe4000f8efcff */
[----:B------:R-:W-:Y:S02]  /*3640*/  IADD3 R2, P1, PT, R0, UR12, RZ ;  /* 0x0000000c00027c10 */ /* 0x000fe4000ff3e0ff */
[C---:B------:R-:W-:Y:S01]  /*3650*/  LOP3.LUT R10, R8.reuse, 0x4, RZ, 0xfc, !PT ;  /* 0x00000004080a7812 */ /* 0x040fe200078efcff */
[C---:B-1----:R-:W-:Y:S01]  /*3660*/  IMAD R9, R8.reuse, R3, RZ ;  /* 0x0000000308097224 */ /* 0x042fe200078e02ff */
[C---:B------:R-:W-:Y:S02]  /*3670*/  LOP3.LUT R11, R8.reuse, 0x2, RZ, 0xfc, !PT ;  /* 0x00000002080b7812 */ /* 0x040fe400078efcff */
[----:B------:R-:W-:Y:S02]  /*3680*/  ISETP.LT.AND P5, PT, R8, UR15, !P0 ;  /* 0x0000000f08007c0c */ /* 0x000fe4000c7a1270 */
[----:B------:R-:W-:-:S02]  /*3690*/  ISETP.LT.AND P3, PT, R10, UR15, !P0 ;  /* 0x0000000f0a007c0c */ /* 0x000fc4000c761270 */
[----:B------:R-:W-:Y:S01]  /*36a0*/  LEA.HI.X.SX32 R0, R0, UR13, 0x1, P1 ;  /* 0x0000000d00007c11 */ /* 0x000fe200088f0eff */
[----:B------:R0:W-:Y:S01]  /*36b0*/  STSM.16.M88.4 [R21], R12 ;  /* 0x0000000c15007844 */ /* 0x0001e20000000200 */
[----:B------:R-:W-:Y:S01]  /*36c0*/  IADD3 R10, P1, PT, R9, R2, RZ ;  /* 0x00000002090a7210 */ /* 0x000fe20007f3e0ff */
[----:B------:R-:W-:Y:S01]  /*36d0*/  BAR.SYNC.DEFER_BLOCKING 0x0 ;  /* 0x0000000000007b1d */ /* 0x000fe20000010000 */
[----:B------:R-:W-:Y:S02]  /*36e0*/  ISETP.LT.AND P4, PT, R11, UR15, !P0 ;  /* 0x0000000f0b007c0c */ /* 0x000fe4000c781270 */
[----:B------:R-:W-:Y:S02]  /*36f0*/  LEA.HI.X.SX32 R11, R9, R0, 0x1, P1 ;  /* 0x00000000090b7211 */ /* 0x000fe400008f0eff */
[C---:B------:R-:W-:Y:S02]  /*3700*/  LOP3.LUT R16, R8.reuse, 0xe, RZ, 0xfc, !PT ;  /* 0x0000000e08107812 */ /* 0x040fe400078efcff */
[----:B------:R-:W-:-:S02]  /*3710*/  LOP3.LUT R18, R8, 0x1c, RZ, 0xfc, !PT ;  /* 0x0000001c08127812 */ /* 0x000fc400078efcff */
[C---:B0-----:R-:W-:Y:S01]  /*3720*/  LOP3.LUT R12, R8.reuse, 0x8, RZ, 0xfc, !PT ;  /* 0x00000008080c7812 */ /* 0x041fe200078efcff */
[C---:B------:R-:W-:Y:S01]  /*3730*/  IMAD R13, R3.reuse, 0x2, R9 ;  /* 0x00000002030d7824 */ /* 0x040fe200078e0209 */
[----:B------:R-:W-:Y:S02]  /*3740*/  LOP3.LUT R14, R8, 0x6, RZ, 0xfc, !PT ;  /* 0x00000006080e7812 */ /* 0x000fe400078efcff */
[----:B------:R-:W-:Y:S01]  /*3750*/  ISETP.LT.AND P1, PT, R12, UR15, !P0 ;  /* 0x0000000f0c007c0c */ /* 0x000fe2000c721270 */
[----:B------:R-:W-:Y:S01]  /*3760*/  IMAD R9, R3, 0x2, R13 ;  /* 0x0000000203097824 */ /* 0x000fe200078e020d */
[----:B------:R-:W-:Y:S02]  /*3770*/  IADD3 R12, P6, PT, R13, R2, RZ ;  /* 0x000000020d0c7210 */ /* 0x000fe40007fde0ff */
[----:B------:R-:W-:Y:S01]  /*3780*/  ISETP.LT.AND P2, PT, R14, UR15, !P0 ;  /* 0x0000000f0e007c0c */ /* 0x000fe2000c741270 */
[----:B------:R-:W-:Y:S01]  /*3790*/  IMAD R17, R3, 0x2, R9 ;  /* 0x0000000203117824 */ /* 0x000fe200078e0209 */
[----:B------:R-:W-:Y:S01]  /*37a0*/  LOP3.LUT R14, R8, 0xa, RZ, 0xfc, !PT ;  /* 0x0000000a080e7812 */ /* 0x000fe200078efcff */
[----:B------:R-:W0:Y:S01]  /*37b0*/  LDSM.16.M88.4 R4, [R4] ;  /* 0x000000000404783b */ /* 0x000e220000000200 */
[----:B------:R-:W-:-:S02]  /*37c0*/  LEA.HI.X.SX32 R13, R13, R0, 0x1, P6 ;  /* 0x000000000d0d7211 */ /* 0x000fc400030f0eff */
[----:B------:R-:W-:Y:S02]  /*37d0*/  LOP3.LUT R15, R8, 0xc, RZ, 0xfc, !PT ;  /* 0x0000000c080f7812 */ /* 0x000fe400078efcff */
[C---:B0-----:R-:W-:Y:S02]  /*37e0*/  PRMT R19, R4.reuse, 0x7770, RZ ;  /* 0x0000777004137816 */ /* 0x041fe400000000ff */
[C---:B------:R-:W-:Y:S02]  /*37f0*/  PRMT R21, R4.reuse, 0x7771, RZ ;  /* 0x0000777104157816 */ /* 0x040fe400000000ff */
[----:B------:R-:W-:Y:S01]  /*3800*/  PRMT R23, R4, 0x7773, RZ ;  /* 0x0000777304177816 */ /* 0x000fe200000000ff */
[----:B------:R0:W-:Y:S01]  /*3810*/  @P5 STG.E.U8 desc[UR16][R10.64], R19 ;  /* 0x000000130a005986 */ /* 0x0001e2000c101110 */
[----:B------:R-:W-:Y:S02]  /*3820*/  ISETP.LT.AND P5, PT, R14, UR15, !P0 ;  /* 0x0000000f0e007c0c */ /* 0x000fe4000c7a1270 */
[----:B------:R-:W-:Y:S01]  /*3830*/  IADD3 R14, P6, PT, R9, R2, RZ ;  /* 0x00000002090e7210 */ /* 0x000fe20007fde0ff */
[----:B------:R1:W-:Y:S01]  /*3840*/  @P4 STG.E.U8 desc[UR16][R12.64], R21 ;  /* 0x000000150c004986 */ /* 0x0003e2000c101110 */
[----:B------:R-:W-:-:S02]  /*3850*/  ISETP.LT.AND P4, PT, R15, UR15, !P0 ;  /* 0x0000000f0f007c0c */ /* 0x000fc4000c781270 */
[----:B------:R-:W-:Y:S01]  /*3860*/  LEA.HI.X.SX32 R15, R9, R0, 0x1, P6 ;  /* 0x00000000090f7211 */ /* 0x000fe200030f0eff */
[----:B------:R-:W-:Y:S01]  /*3870*/  IMAD R9, R3, 0x2, R17 ;  /* 0x0000000203097824 */ /* 0x000fe200078e0211 */
[----:B------:R-:W-:Y:S02]  /*3880*/  PRMT R25, R7, 0x7772, RZ ;  /* 0x0000777207197816 */ /* 0x000fe400000000ff */
[C---:B0-----:R-:W-:Y:S02]  /*3890*/  IADD3 R10, P6, PT, R17.reuse, R2, RZ ;  /* 0x00000002110a7210 */ /* 0x041fe40007fde0ff */
[----:B------:R-:W-:Y:S02]  /*38a0*/  PRMT R19, R4, 0x7772, RZ ;  /* 0x0000777204137816 */ /* 0x000fe400000000ff */
[----:B------:R-:W-:Y:S01]  /*38b0*/  LEA.HI.X.SX32 R11, R17, R0, 0x1, P6 ;  /* 0x00000000110b7211 */ /* 0x000fe200030f0eff */
[----:B------:R-:W-:Y:S01]  /*38c0*/  IMAD R17, R3, 0x2, R9 ;  /* 0x0000000203117824 */ /* 0x000fe200078e0209 */
[----:B-1----:R-:W-:Y:S01]  /*38d0*/  IADD3 R12, P6, PT, R9, R2, RZ ;  /* 0x00000002090c7210 */ /* 0x002fe20007fde0ff */
[----:B------:R0:W-:Y:S01]  /*38e0*/  @P3 STG.E.U8 desc[UR16][R14.64], R19 ;  /* 0x000000130e003986 */ /* 0x0001e2000c101110 */
[----:B------:R-:W-:-:S02]  /*38f0*/  LOP3.LUT R4, R8, 0x10, RZ, 0xfc, !PT ;  /* 0x0000001008047812 */ /* 0x000fc400078efcff */
[----:B------:R-:W-:Y:S01]  /*3900*/  ISETP.LT.AND P3, PT, R16, UR15, !P0 ;  /* 0x0000000f10007c0c */ /* 0x000fe2000c761270 */
[----:B------:R1:W-:Y:S01]  /*3910*/  @P2 STG.E.U8 desc[UR16][R10.64], R23 ;  /* 0x000000170a002986 */ /* 0x0003e2000c101110 */
[----:B------:R-:W-:Y:S01]  /*3920*/  LEA.HI.X.SX32 R13, R9, R0, 0x1, P6 ;  /* 0x00000000090d7211 */ /* 0x000fe200030f0eff */
[----:B------:R-:W-:Y:S01]  /*3930*/  IMAD R9, R3, 0x2, R17 ;  /* 0x0000000203097824 */ /* 0x000fe200078e0211 */
[----:B------:R-:W-:Y:S02]  /*3940*/  PRMT R21, R5, 0x7770, RZ ;  /* 0x0000777005157816 */ /* 0x000fe400000000ff */
[----:B------:R-:W-:Y:S02]  /*3950*/  IADD3 R16, P6, PT, R17, R2, RZ ;  /* 0x0000000211107210 */ /* 0x000fe40007fde0ff */
[----:B------:R-:W-:Y:S01]  /*3960*/  ISETP.LT.AND P2, PT, R4, UR15, !P0 ;  /* 0x0000000f04007c0c */ /* 0x000fe2000c741270 */
[----:B------:R2:W-:Y:S01]  /*3970*/  @P1 STG.E.U8 desc[UR16][R12.64], R21 ;  /* 0x000000150c001986 */ /* 0x0005e2000c101110 */
[----:B------:R-:W-:Y:S01]  /*3980*/  LOP3.LUT R4, R8, 0x12, RZ, 0xfc, !PT ;  /* 0x0000001208047812 */ /* 0x000fe200078efcff */
[----:B0-----:R-:W-:Y:S01]  /*3990*/  IMAD R15, R3, 0x2, R9 ;  /* 0x00000002030f7824 */ /* 0x001fe200078e0209 */
[----:B------:R-:W-:-:S02]  /*39a0*/  LEA.HI.X.SX32 R17, R17, R0, 0x1, P6 ;  /* 0x0000000011117211 */ /* 0x000fc400030f0eff */
[----:B-1----:R-:W-:Y:S02]  /*39b0*/  IADD3 R10, P6, PT, R9, R2, RZ ;  /* 0x00000002090a7210 */ /* 0x002fe40007fde0ff */
[----:B------:R-:W-:Y:S02]  /*39c0*/  PRMT R19, R5, 0x7771, RZ ;  /* 0x0000777105137816 */ /* 0x000fe400000000ff */
[----:B------:R-:W-:Y:S02]  /*39d0*/  ISETP.LT.AND P1, PT, R4, UR15, !P0 ;  /* 0x0000000f04007c0c */ /* 0x000fe4000c721270 */
[----:B------:R-:W-:Y:S01]  /*39e0*/  LOP3.LUT R4, R8, 0x14, RZ, 0xfc, !PT ;  /* 0x0000001408047812 */ /* 0x000fe200078efcff */
[----:B------:R-:W-:Y:S01]  /*39f0*/  @P5 STG.E.U8 desc[UR16][R16.64], R19 ;  /* 0x0000001310005986 */ /* 0x000fe2000c101110 */
[----:B------:R-:W-:Y:S01]  /*3a00*/  LEA.HI.X.SX32 R11, R9, R0, 0x1, P6 ;  /* 0x00000000090b7211 */ /* 0x000fe200030f0eff */
[----:B------:R-:W-:Y:S01]  /*3a10*/  IMAD R9, R3, 0x2, R15 ;  /* 0x0000000203097824 */ /* 0x000fe200078e020f */
[----:B------:R-:W-:-:S02]  /*3a20*/  PRMT R23, R5, 0x7772, RZ ;  /* 0x0000777205177816 */ /* 0x000fc400000000ff */
[C---:B--2---:R-:W-:Y:S02]  /*3a30*/  IADD3 R12, P6, PT, R15.reuse, R2, RZ ;  /* 0x000000020f0c7210 */ /* 0x044fe40007fde0ff */
[----:B------:R-:W-:Y:S01]  /*3a40*/  ISETP.LT.AND P5, PT, R4, UR15, !P0 ;  /* 0x0000000f04007c0c */ /* 0x000fe2000c7a1270 */
[----:B------:R0:W-:Y:S01]  /*3a50*/  @P4 STG.E.U8 desc[UR16][R10.64], R23 ;  /* 0x000000170a004986 */ /* 0x0001e2000c101110 */
[----:B------:R-:W-:Y:S02]  /*3a60*/  LOP3.LUT R4, R8, 0x16, RZ, 0xfc, !PT ;  /* 0x0000001608047812 */ /* 0x000fe400078efcff */
[----:B------:R-:W-:Y:S01]  /*3a70*/  LEA.HI.X.SX32 R13, R15, R0, 0x1, P6 ;  /* 0x000000000f0d7211 */ /* 0x000fe200030f0eff */
[----:B------:R-:W-:Y:S01]  /*3a80*/  IMAD R15, R3, 0x2, R9 ;  /* 0x00000002030f7824 */ /* 0x000fe200078e0209 */
[----:B------:R-:W-:Y:S02]  /*3a90*/  PRMT R21, R5, 0x7773, RZ ;  /* 0x0000777305157816 */ /* 0x000fe400000000ff */
[----:B------:R-:W-:-:S02]  /*3aa0*/  ISETP.LT.AND P4, PT, R4, UR15, !P0 ;  /* 0x0000000f04007c0c */ /* 0x000fc4000c781270 */
[----:B------:R-:W-:Y:S01]  /*3ab0*/  LOP3.LUT R5, R8, 0x18, RZ, 0xfc, !PT ;  /* 0x0000001808057812 */ /* 0x000fe200078efcff */
[----:B------:R1:W-:Y:S01]  /*3ac0*/  @P3 STG.E.U8 desc[UR16][R12.64], R21 ;  /* 0x000000150c003986 */ /* 0x0003e2000c101110 */
[----:B------:R-:W-:Y:S02]  /*3ad0*/  IADD3 R4, P6, PT, R9, R2, RZ ;  /* 0x0000000209047210 */ /* 0x000fe40007fde0ff */
[----:B------:R-:W-:Y:S02]  /*3ae0*/  ISETP.LT.AND P3, PT, R5, UR15, !P0 ;  /* 0x0000000f05007c0c */ /* 0x000fe4000c761270 */
[----:B------:R-:W-:Y:S01]  /*3af0*/  LEA.HI.X.SX32 R5, R9, R0, 0x1, P6 ;  /* 0x0000000009057211 */ /* 0x000fe200030f0eff */
[----:B------:R-:W-:Y:S01]  /*3b00*/  IMAD R9, R3, 0x2, R15 ;  /* 0x0000000203097824 */ /* 0x000fe200078e020f */
[----:B0-----:R-:W-:Y:S02]  /*3b10*/  IADD3 R10, P6, PT, R15, R2, RZ ;  /* 0x000000020f0a7210 */ /* 0x001fe40007fde0ff */
[----:B------:R-:W-:-:S02]  /*3b20*/  PRMT R19, R6, 0x7770, RZ ;  /* 0x0000777006137816 */ /* 0x000fc400000000ff */
[----:B------:R-:W-:Y:S01]  /*3b30*/  LEA.HI.X.SX32 R11, R15, R0, 0x1, P6 ;  /* 0x000000000f0b7211 */ /* 0x000fe200030f0eff */
[C---:B------:R-:W-:Y:S01]  /*3b40*/  IMAD R15, R3.reuse, 0x2, R9 ;  /* 0x00000002030f7824 */ /* 0x040fe200078e0209 */
[----:B------:R-:W-:Y:S01]  /*3b50*/  LOP3.LUT R14, R8, 0x1a, RZ, 0xfc, !PT ;  /* 0x0000001a080e7812 */ /* 0x000fe200078efcff */
[----:B------:R0:W-:Y:S01]  /*3b60*/  @P2 STG.E.U8 desc[UR16][R4.64], R19 ;  /* 0x0000001304002986 */ /* 0x0001e2000c101110 */
[----:B------:R-:W-:Y:S01]  /*3b70*/  PRMT R23, R6, 0x7771, RZ ;  /* 0x0000777106177816 */ /* 0x000fe200000000ff */
[----:B------:R-:W-:Y:S01]  /*3b80*/  IMAD R17, R3, 0x2, R15 ;  /* 0x0000000203117824 */ /* 0x000fe200078e020f */
[----:B------:R-:W-:Y:S02]  /*3b90*/  ISETP.LT.AND P2, PT, R14, UR15, !P0 ;  /* 0x0000000f0e007c0c */ /* 0x000fe4000c741270 */
[-C--:B------:R-:W-:Y:S01]  /*3ba0*/  IADD3 R14, P6, PT, R15, R2.reuse, RZ ;  /* 0x000000020f0e7210 */ /* 0x080fe20007fde0ff */
[----:B------:R2:W-:Y:S01]  /*3bb0*/  @P1 STG.E.U8 desc[UR16][R10.64], R23 ;  /* 0x000000170a001986 */ /* 0x0005e2000c101110 */
[----:B-1----:R-:W-:-:S02]  /*3bc0*/  IADD3 R12, P1, PT, R9, R2, RZ ;  /* 0x00000002090c7210 */ /* 0x002fc40007f3e0ff */
[----:B------:R-:W-:Y:S02]  /*3bd0*/  LEA.HI.X.SX32 R15, R15, R0, 0x1, P6 ;  /* 0x000000000f0f7211 */ /* 0x000fe400030f0eff */
[----:B------:R-:W-:Y:S01]  /*3be0*/  IADD3 R16, P6, PT, R17, R2, RZ ;  /* 0x0000000211107210 */ /* 0x000fe20007fde0ff */
[----:B0-----:R-:W-:Y:S01]  /*3bf0*/  IMAD R5, R3, 0x2, R17 ;  /* 0x0000000203057824 */ /* 0x001fe200078e0211 */
[-C--:B------:R-:W-:Y:S02]  /*3c00*/  LEA.HI.X.SX32 R13, R9, R0.reuse, 0x1, P1 ;  /* 0x00000000090d7211 */ /* 0x080fe400008f0eff */
[----:B------:R-:W-:Y:S01]  /*3c10*/  LEA.HI.X.SX32 R17, R17, R0, 0x1, P6 ;  /* 0x0000000011117211 */ /* 0x000fe200030f0eff */
[----:B------:R-:W-:Y:S01]  /*3c20*/  IMAD R9, R3, 0x2, R5 ;  /* 0x0000000203097824 */ /* 0x000fe200078e0205 */
[----:B------:R-:W-:Y:S02]  /*3c30*/  LOP3.LUT R8, R8, 0x1e, RZ, 0xfc, !PT ;  /* 0x0000001e08087812 */ /* 0x000fe400078efcff */
[----:B------:R-:W-:Y:S01]  /*3c40*/  IADD3 R4, P6, PT, R5, R2, RZ ;  /* 0x0000000205047210 */ /* 0x000fe20007fde0ff */
[----:B------:R-:W-:Y:S01]  /*3c50*/  IMAD R3, R3, 0x2, R9 ;  /* 0x0000000203037824 */ /* 0x000fe200078e0209 */
[----:B------:R-:W-:-:S02]  /*3c60*/  ISETP.LT.AND P1, PT, R18, UR15, !P0 ;  /* 0x0000000f12007c0c */ /* 0x000fc4000c721270 */
[----:B------:R-:W-:Y:S02]  /*3c70*/  ISETP.LT.AND P0, PT, R8, UR15, !P0 ;  /* 0x0000000f08007c0c */ /* 0x000fe4000c701270 */
[----:B------:R-:W-:Y:S02]  /*3c80*/  LEA.HI.X.SX32 R5, R5, R0, 0x1, P6 ;  /* 0x0000000005057211 */ /* 0x000fe400030f0eff */
[C---:B------:R-:W-:Y:S02]  /*3c90*/  IADD3 R8, P6, PT, R9.reuse, R2, RZ ;  /* 0x0000000209087210 */ /* 0x040fe40007fde0ff */
[C---:B--2---:R-:W-:Y:S02]  /*3ca0*/  PRMT R11, R6.reuse, 0x7772, RZ ;  /* 0x00007772060b7816 */ /* 0x044fe400000000ff */
[----:B------:R-:W-:Y:S02]  /*3cb0*/  LEA.HI.X.SX32 R9, R9, R0, 0x1, P6 ;  /* 0x0000000009097211 */ /* 0x000fe400030f0eff */
[----:B------:R-:W-:Y:S01]  /*3cc0*/  PRMT R19, R6, 0x7773, RZ ;  /* 0x0000777306137816 */ /* 0x000fe200000000ff */
[----:B------:R0:W-:Y:S01]  /*3cd0*/  @P5 STG.E.U8 desc[UR16][R12.64], R11 ;  /* 0x0000000b0c005986 */ /* 0x0001e2000c101110 */
[----:B------:R-:W-:-:S02]  /*3ce0*/  IADD3 R2, P6, PT, R3, R2, RZ ;  /* 0x0000000203027210 */ /* 0x000fc40007fde0ff */
[C---:B------:R-:W-:Y:S01]  /*3cf0*/  PRMT R21, R7.reuse, 0x7770, RZ ;  /* 0x0000777007157816 */ /* 0x040fe200000000ff */
[----:B------:R0:W-:Y:S01]  /*3d00*/  @P4 STG.E.U8 desc[UR16][R14.64], R19 ;  /* 0x000000130e004986 */ /* 0x0001e2000c101110 */
[C---:B------:R-:W-:Y:S02]  /*3d10*/  PRMT R23, R7.reuse, 0x7771, RZ ;  /* 0x0000777107177816 */ /* 0x040fe400000000ff */
[----:B------:R-:W-:Y:S01]  /*3d20*/  PRMT R7, R7, 0x7773, RZ ;  /* 0x0000777307077816 */ /* 0x000fe200000000ff */
[----:B------:R0:W-:Y:S01]  /*3d30*/  @P3 STG.E.U8 desc[UR16][R16.64], R21 ;  /* 0x0000001510003986 */ /* 0x0001e2000c101110 */
[----:B------:R-:W-:-:S03]  /*3d40*/  LEA.HI.X.SX32 R3, R3, R0, 0x1, P6 ;  /* 0x0000000003037211 */ /* 0x000fc600030f0eff */
[----:B------:R0:W-:Y:S04]  /*3d50*/  @P2 STG.E.U8 desc[UR16][R4.64], R23 ;  /* 0x0000001704002986 */ /* 0x0001e8000c101110 */
[----:B------:R0:W-:Y:S04]  /*3d60*/  @P1 STG.E.U8 desc[UR16][R8.64], R25 ;  /* 0x0000001908001986 */ /* 0x0001e8000c101110 */
[----:B------:R0:W-:Y:S01]  /*3d70*/  @P0 STG.E.U8 desc[UR16][R2.64], R7 ;  /* 0x0000000702000986 */ /* 0x0001e2000c101110 */
[----:B------:R-:W-:Y:S06]  /*3d80*/  BAR.SYNC.DEFER_BLOCKING 0x0 ;  /* 0x0000000000007b1d */ /* 0x000fec0000010000 */
[----:B------:R-:W-:Y:S05]  /*3d90*/  BRA.U UP0, `(.L_x_13) ;  /* 0x00000001009c7547 */ /* 0x000fea000b800000 */
[----:B------:R-:W1:Y:S01]  /*3da0*/  S2UR UR5, SR_CgaCtaId ;  /* 0x00000000000579c3 */ /* 0x000e620000008800 */
[----:B------:R-:W-:Y:S01]  /*3db0*/  NOP ;  /* 0x0000000000007918 */ /* 0x000fe20000000000 */
[----:B------:R-:W-:Y:S01]  /*3dc0*/  UMOV UR4, 0x50 ;  /* 0x0000005000047882 */ /* 0x000fe20000000000 */
[----:B------:R-:W-:Y:S02]  /*3dd0*/  IMAD.U32 R0, RZ, RZ, UR28 ;  /* 0x0000001cff007e24 */ /* 0x000fe4000f8e00ff */
[----:B0-----:R-:W-:-:S03]  /*3de0*/  IMAD.MOV.U32 R3, RZ, RZ, 0x1 ;  /* 0x00000001ff037424 */ /* 0x001fc600078e00ff */
[----:B------:R-:W-:-:S04]  /*3df0*/  LOP3.LUT R0, R0, 0xffff, RZ, 0xc0, !PT ;  /* 0x0000ffff00007812 */ /* 0x000fc800078ec0ff */
[----:B------:R-:W-:-:S05]  /*3e00*/  SHF.R.U32.HI R0, RZ, 0x5, R0 ;  /* 0x00000005ff007819 */ /* 0x000fca0000011600 */
[----:B------:R-:W-:Y:S01]  /*3e10*/  VIADD R2, R0, 0x10 ;  /* 0x0000001000027836 */ /* 0x000fe20000000000 */
[----:B------:R-:W-:Y:S01]  /*3e20*/  SHF.L.U32 R0, R3, R0, RZ ;  /* 0x0000000003007219 */ /* 0x000fe200000006ff */
[----:B-1----:R-:W-:-:S03]  /*3e30*/  ULEA UR6, UR5, UR4, 0x18 ;  /* 0x0000000405067291 */ /* 0x002fc6000f8ec0ff */
[----:B------:R-:W-:-:S04]  /*3e40*/  SHF.L.U32 R3, R3, R2, RZ ;  /* 0x0000000203037219 */ /* 0x000fc800000006ff */
[----:B------:R-:W-:Y:S02]  /*3e50*/  LOP3.LUT R0, R3, R0, RZ, 0xfc, !PT ;  /* 0x0000000003007212 */ /* 0x000fe400078efcff */
[----:B------:R-:W0:Y:S02]  /*3e60*/  LDS R5, [UR6] ;  /* 0x00000006ff057984 */ /* 0x000e240008000800 */
[C---:B------:R-:W-:Y:S02]  /*3e70*/  LOP3.LUT R2, R0.reuse, 0xffff, RZ, 0xc0, !PT ;  /* 0x0000ffff00027812 */ /* 0x040fe400078ec0ff */
[----:B0-----:R-:W-:-:S04]  /*3e80*/  LOP3.LUT R3, R0, 0xffff, R5, 0x80, !PT ;  /* 0x0000ffff00037812 */ /* 0x001fc800078e8005 */
[----:B------:R-:W-:-:S13]  /*3e90*/  ISETP.NE.AND P0, PT, R3, R2, PT ;  /* 0x000000020300720c */ /* 0x000fda0003f05270 */
[----:B------:R-:W-:Y:S05]  /*3ea0*/  @P0 BRA `(.L_x_14) ;  /* 0x0000000000500947 */ /* 0x000fea0003800000 */
[----:B------:R-:W-:Y:S02]  /*3eb0*/  SHF.R.U32.HI R5, RZ, 0x10, R5 ;  /* 0x00000010ff057819 */ /* 0x000fe40000011605 */
[----:B------:R-:W-:-:S04]  /*3ec0*/  SHF.R.U32.HI R2, RZ, 0x10, R0 ;  /* 0x00000010ff027819 */ /* 0x000fc80000011600 */
[----:B------:R-:W-:-:S04]  /*3ed0*/  LOP3.LUT R5, R5, R2, RZ, 0xc0, !PT ;  /* 0x0000000205057212 */ /* 0x000fc800078ec0ff */
[----:B------:R-:W-:-:S13]  /*3ee0*/  ISETP.NE.AND P0, PT, R5, R2, PT ;  /* 0x000000020500720c */ /* 0x000fda0003f05270 */
[----:B------:R-:W-:Y:S05]  /*3ef0*/  @P0 BRA `(.L_x_15) ;  /* 0x0000000000300947 */ /* 0x000fea0003800000 */
[----:B------:R-:W-:Y:S01]  /*3f00*/  R2UR UR4, R0 ;  /* 0x00000000000472ca */ /* 0x000fe200000e0000 */
[----:B------:R-:W-:Y:S01]  /*3f10*/  VOTEU.ANY UR5, UPT, PT ;  /* 0x0000000000057886 */ /* 0x000fe200038e0100 */
[----:B------:R-:W0:Y:S01]  /*3f20*/  S2R R0, SR_LANEID ;  /* 0x0000000000007919 */ /* 0x000e220000000000 */
[----:B------:R-:W-:-:S10]  /*3f30*/  UFLO.U32 UR5, UR5 ;  /* 0x00000005000572bd */ /* 0x000fd400080e0000 */
[----:B------:R-:W-:-:S06]  /*3f40*/  ULOP3.LUT UR4, URZ, UR4, URZ, 0x33, !UPT ;  /* 0x00000004ff047292 */ /* 0x000fcc000f8e33ff */
[----:B------:R-:W-:-:S04]  /*3f50*/  IMAD.U32 R2, RZ, RZ, UR4 ;  /* 0x00000004ff027e24 */ /* 0x000fc8000f8e00ff */
[----:B------:R-:W1:Y:S02]  /*3f60*/  REDUX UR7, R2 ;  /* 0x00000000020773c4 */ /* 0x000e640000000000 */
[----:B------:R2:W-:Y:S01]  /*3f70*/  UTCATOMSWS.AND URZ, UR4 ;  /* 0x0000000400ff79e3 */ /* 0x0005e20008000000 */
[----:B0-----:R-:W-:Y:S01]  /*3f80*/  ISETP.EQ.U32.AND P0, PT, R0, UR5, PT ;  /* 0x0000000500007c0c */ /* 0x001fe2000bf02070 */
[----:B-1----:R-:W-:-:S12]  /*3f90*/  IMAD.U32 R0, RZ, RZ, UR7 ;  /* 0x00000007ff007e24 */ /* 0x002fd8000f8e00ff */
[----:B------:R2:W-:Y:S01]  /*3fa0*/  @P0 ATOMS.AND RZ, [UR6], R0 ;  /* 0x00000000ffff098c */ /* 0x0005e2000a800006 */
[----:B------:R-:W-:Y:S05]  /*3fb0*/  BRA `(.L_x_13) ;  /* 0x0000000000147947 */ /* 0x000fea0003800000 */
.L_x_15:
[----:B------:R-:W-:-:S07]  /*3fc0*/  MOV R2, 0x3fe0 ;  /* 0x00003fe000027802 */ /* 0x000fce0000000f00 */
[----:B------:R-:W-:Y:S05]  /*3fd0*/  CALL.REL.NOINC `($__internal_0_$__cuda_sm10x_tcgen05_guardrail_trap_col_being_dealloced_not_returned_by_alloc) ;  /* 0x00000000002c7944 */ /* 0x000fea0003c00000 */
[----:B------:R-:W-:Y:S05]  /*3fe0*/  BRA `(.L_x_13) ;  /* 0x0000000000087947 */ /* 0x000fea0003800000 */
.L_x_14:
[----:B------:R-:W-:-:S07]  /*3ff0*/  MOV R2, 0x4010 ;  /* 0x0000401000027802 */ /* 0x000fce0000000f00 */
[----:B------:R-:W-:Y:S05]  /*4000*/  CALL.REL.NOINC `($__internal_2_$__cuda_sm10x_tcgen05_guardrail_trap_unallocated_columns_being_dealloced) ;  /* 0x0000000000387944 */ /* 0x000fea0003c00000 */
.L_x_13:
[----:B------:R-:W-:Y:S01]  /*4010*/  NOP ;  /* 0x0000000000007918 */ /* 0x000fe20000000000 */
[----:B--2---:R-:W-:Y:S05]  /*4020*/  EXIT ;  /* 0x000000000000794d */ /* 0x004fea0003800000 */
.L_x_8:
[----:B------:R-:W0:Y:S02]  /*4030*/  SYNCS.PHASECHK.TRANS64.TRYWAIT P6, [UR18], R55 ;  /* 0x00000037ff0075a7 */ /* 0x000e2400080c1112 */
[----:B0-----:R-:W-:Y:S05]  /*4040*/  @!P6 BRA `(.L_x_8) ;  /* 0xfffffffc00f8e947 */ /* 0x001fea000383ffff */
[----:B------:R-:W-:Y:S05]  /*4050*/  BRA `(.L_x_16) ;  /* 0xffffffe8003c7947 */ /* 0x000fea000383ffff */
.L_x_12:
[----:B------:R-:W0:Y:S02]  /*4060*/  SYNCS.PHASECHK.TRANS64.TRYWAIT P0, [UR18], R4 ;  /* 0x00000004ff0075a7 */ /* 0x000e240008001112 */
[----:B0-----:R-:W-:Y:S05]  /*4070*/  @!P0 BRA `(.L_x_12) ;  /* 0xfffffffc00f88947 */ /* 0x001fea000383ffff */
[----:B------:R-:W-:Y:S05]  /*4080*/  BRA `(.L_x_11) ;  /* 0xfffffff000207947 */ /* 0x000fea000383ffff */
        .weak           $__internal_0_$__cuda_sm10x_tcgen05_guardrail_trap_col_being_dealloced_not_returned_by_alloc
        .type           $__internal_0_$__cuda_sm10x_tcgen05_guardrail_trap_col_being_dealloced_not_returned_by_alloc,@function
        .size           $__internal_0_$__cuda_sm10x_tcgen05_guardrail_trap_col_being_dealloced_not_returned_by_alloc,($__internal_1_$__cuda_sm10x_tcgen05_guardrail_trap_phase_invalid_during_alloc - $__internal_0_$__cuda_sm10x_tcgen05_guardrail_trap_col_being_dealloced_not_returned_by_alloc)
$__internal_0_$__cuda_sm10x_tcgen05_guardrail_trap_col_being_dealloced_not_returned_by_alloc:
[----:B------:R-:W-:Y:S05]  /*4090*/  BPT.TRAP 0x1 ;  /* 0x000000040000795c */ /* 0x000fea0000300000 */
[----:B------:R-:W-:-:S04]  /*40a0*/  IMAD.MOV.U32 R3, RZ, RZ, 0x0 ;  /* 0x00000000ff037424 */ /* 0x000fc800078e00ff */
[----:B------:R-:W-:Y:S05]  /*40b0*/  RET.REL.NODEC R2 `(matmul_kernel) ;  /* 0xffffffbc02d07950 */ /* 0x000fea0003c3ffff */
        .weak           $__internal_1_$__cuda_sm10x_tcgen05_guardrail_trap_phase_invalid_during_alloc
        .type           $__internal_1_$__cuda_sm10x_tcgen05_guardrail_trap_phase_invalid_during_alloc,@function
        .size           $__internal_1_$__cuda_sm10x_tcgen05_guardrail_trap_phase_invalid_during_alloc,($__internal_2_$__cuda_sm10x_tcgen05_guardrail_trap_unallocated_columns_being_dealloced - $__internal_1_$__cuda_sm10x_tcgen05_guardrail_trap_phase_invalid_during_alloc)
$__internal_1_$__cuda_sm10x_tcgen05_guardrail_trap_phase_invalid_during_alloc:
[----:B------:R-:W-:Y:S05]  /*40c0*/  BPT.TRAP 0x1 ;  /* 0x000000040000795c */ /* 0x000fea0000300000 */
[----:B------:R-:W-:-:S04]  /*40d0*/  IMAD.MOV.U32 R5, RZ, RZ, 0x0 ;  /* 0x00000000ff057424 */ /* 0x000fc800078e00ff */
[----:B------:R-:W-:Y:S05]  /*40e0*/  RET.REL.NODEC R4 `(matmul_kernel) ;  /* 0xffffffbc04c47950 */ /* 0x000fea0003c3ffff */
        .weak           $__internal_2_$__cuda_sm10x_tcgen05_guardrail_trap_unallocated_columns_being_dealloced
        .type           $__internal_2_$__cuda_sm10x_tcgen05_guardrail_trap_unallocated_columns_being_dealloced,@function
        .size           $__internal_2_$__cuda_sm10x_tcgen05_guardrail_trap_unallocated_columns_being_dealloced,(.L_x_20 - $__internal_2_$__cuda_sm10x_tcgen05_guardrail_trap_unallocated_columns_being_dealloced)
$__internal_2_$__cuda_sm10x_tcgen05_guardrail_trap_unallocated_columns_being_dealloced:
[----:B------:R-:W-:Y:S05]  /*40f0*/  BPT.TRAP 0x1 ;  /* 0x000000040000795c */ /* 0x000fea0000300000 */
[----:B------:R-:W-:-:S04]  /*4100*/  IMAD.MOV.U32 R3, RZ, RZ, 0x0 ;  /* 0x00000000ff037424 */ /* 0x000fc800078e00ff */
[----:B------:R-:W-:Y:S05]  /*4110*/  RET.REL.NODEC R2 `(matmul_kernel) ;  /* 0xffffffbc02b87950 */ /* 0x000fea0003c3ffff */
.L_x_17:
[----:B------:R-:W-:-:S00]  /*4120*/  BRA `(.L_x_17) ;  /* 0xfffffffc00fc7947 */ /* 0x000fc0000383ffff */
[----:B------:R-:W-:-:S00]  /*4130*/  NOP ;  /* 0x0000000000007918 */ /* 0x000fc00000000000 */
        /* <DEDUP_REMOVED lines=12> */
.L_x_20:


//--------------------- .nv.shared.matmul_kernel  --------------------------
	.section	.nv.shared.matmul_kernel,"aw",@nobits
	.sectionflags	@""
	.align	16
	.zero		1024


//--------------------- .nv.shared.reserved.0     --------------------------
	.section	.nv.shared.reserved.0,"aw",@nobits
	.align	8
	.weak		__nv_reservedSMEM_offset_0_alias
	.size		__nv_reservedSMEM_offset_0_alias, 0, 64
	.other		__nv_reservedSMEM_offset_0_alias,@"STO_CUDA_RESERVED_SHARED STV_DEFAULT"
__nv_reservedSMEM_offset_0_alias:
	.zero		0
.nv.shared.reserved.0:
	.zero		64
	.weak		__nv_reservedSMEM_allocation_phase
	.type		__nv_reservedSMEM_allocation_phase,@object
	.size		__nv_reservedSMEM_allocation_phase,(.L_0 - __nv_reservedSMEM_allocation_phase)
__nv_reservedSMEM_allocation_phase:
	.zero		1
.L_0:
	.zero		7
	.weak		__nv_reservedSMEM_devtool_atexit_pc
	.type		__nv_reservedSMEM_devtool_atexit_pc,@object
	.size		__nv_reservedSMEM_devtool_atexit_pc,(__nv_reservedSMEM_allocation_mask - __nv_reservedSMEM_devtool_atexit_pc)
__nv_reservedSMEM_devtool_atexit_pc:
	.zero		8
	.weak		__nv_reservedSMEM_allocation_mask
	.type		__nv_reservedSMEM_allocation_mask,@object
	.size		__nv_reservedSMEM_allocation_mask,(.L_2 - __nv_reservedSMEM_allocation_mask)
__nv_reservedSMEM_allocation_mask:
	.zero		4
.L_2:


//--------------------- .nv.constant0.matmul_kernel --------------------------
	.section	.nv.constant0.matmul_kernel,"a",@progbits
	.sectionflags	@""
	.align	4
.nv.constant0.matmul_kernel:
	.zero		976


//--------------------- SYMBOLS --------------------------

	.type		.nv.reservedSmem.offset0,@object
	.size		.nv.reservedSmem.offset0,0x4
	.type		.nv.reservedSmem.cap,@object
	.size		.nv.reservedSmem.cap,0x4
